//
// Generated by NVIDIA NVVM Compiler
//
// Compiler Build ID: CL-36424714
// Cuda compilation tools, release 13.0, V13.0.88
// Based on NVVM 20.0.0
//

.version 9.0
.target sm_100
.address_size 64

	// .globl	_Z17reduce_sum_kernelPKiPii
.extern .shared .align 16 .b8 sdata_int[];
.extern .shared .align 16 .b8 sdata_long[];
.extern .shared .align 16 .b8 sdata_double[];
.extern .shared .align 16 .b8 sdata[];

.visible .entry _Z17reduce_sum_kernelPKiPii(
	.param .u64 .ptr .align 1 _Z17reduce_sum_kernelPKiPii_param_0,
	.param .u64 .ptr .align 1 _Z17reduce_sum_kernelPKiPii_param_1,
	.param .u32 _Z17reduce_sum_kernelPKiPii_param_2
)
{
	.reg .pred 	%p<6>;
	.reg .b32 	%r<20>;
	.reg .b64 	%rd<9>;
	.reg .b64 	%fd<5>;

	ld.param.u64 	%rd1, [_Z17reduce_sum_kernelPKiPii_param_0];
	ld.param.u64 	%rd2, [_Z17reduce_sum_kernelPKiPii_param_1];
	ld.param.u32 	%r8, [_Z17reduce_sum_kernelPKiPii_param_2];
	mov.u32 	%r1, %tid.x;
	mov.u32 	%r2, %ctaid.x;
	mov.u32 	%r19, %ntid.x;
	mad.lo.s32 	%r4, %r2, %r19, %r1;
	setp.ge.u32 	%p1, %r4, %r8;
	mov.f64 	%fd4, 0d0000000000000000;
	@%p1 bra 	$L__BB0_2;
	cvta.to.global.u64 	%rd3, %rd1;
	mul.wide.u32 	%rd4, %r4, 4;
	add.s64 	%rd5, %rd3, %rd4;
	ld.global.u32 	%r9, [%rd5];
	cvt.rn.f64.s32 	%fd4, %r9;
$L__BB0_2:
	cvt.rzi.s32.f64 	%r10, %fd4;
	shl.b32 	%r11, %r1, 2;
	mov.u32 	%r12, sdata_int;
	add.s32 	%r5, %r12, %r11;
	st.shared.u32 	[%r5], %r10;
	bar.sync 	0;
	setp.lt.u32 	%p2, %r19, 2;
	@%p2 bra 	$L__BB0_6;
$L__BB0_3:
	shr.u32 	%r7, %r19, 1;
	setp.ge.u32 	%p3, %r1, %r7;
	@%p3 bra 	$L__BB0_5;
	shl.b32 	%r13, %r7, 2;
	add.s32 	%r14, %r5, %r13;
	ld.shared.u32 	%r15, [%r14];
	ld.shared.u32 	%r16, [%r5];
	add.s32 	%r17, %r16, %r15;
	st.shared.u32 	[%r5], %r17;
$L__BB0_5:
	bar.sync 	0;
	setp.gt.u32 	%p4, %r19, 3;
	mov.u32 	%r19, %r7;
	@%p4 bra 	$L__BB0_3;
$L__BB0_6:
	setp.ne.s32 	%p5, %r1, 0;
	@%p5 bra 	$L__BB0_8;
	ld.shared.u32 	%r18, [sdata_int];
	cvta.to.global.u64 	%rd6, %rd2;
	mul.wide.u32 	%rd7, %r2, 4;
	add.s64 	%rd8, %rd6, %rd7;
	st.global.u32 	[%rd8], %r18;
$L__BB0_8:
	ret;

}
	// .globl	_Z17reduce_sum_kernelPKlPli
.visible .entry _Z17reduce_sum_kernelPKlPli(
	.param .u64 .ptr .align 1 _Z17reduce_sum_kernelPKlPli_param_0,
	.param .u64 .ptr .align 1 _Z17reduce_sum_kernelPKlPli_param_1,
	.param .u32 _Z17reduce_sum_kernelPKlPli_param_2
)
{
	.reg .pred 	%p<6>;
	.reg .b32 	%r<14>;
	.reg .b64 	%rd<15>;
	.reg .b64 	%fd<5>;

	ld.param.u64 	%rd1, [_Z17reduce_sum_kernelPKlPli_param_0];
	ld.param.u64 	%rd2, [_Z17reduce_sum_kernelPKlPli_param_1];
	ld.param.u32 	%r8, [_Z17reduce_sum_kernelPKlPli_param_2];
	mov.u32 	%r1, %tid.x;
	mov.u32 	%r2, %ctaid.x;
	mov.u32 	%r13, %ntid.x;
	mad.lo.s32 	%r4, %r2, %r13, %r1;
	setp.ge.u32 	%p1, %r4, %r8;
	mov.f64 	%fd4, 0d0000000000000000;
	@%p1 bra 	$L__BB1_2;
	cvta.to.global.u64 	%rd3, %rd1;
	mul.wide.u32 	%rd4, %r4, 8;
	add.s64 	%rd5, %rd3, %rd4;
	ld.global.u64 	%rd6, [%rd5];
	cvt.rn.f64.s64 	%fd4, %rd6;
$L__BB1_2:
	cvt.rzi.s64.f64 	%rd7, %fd4;
	shl.b32 	%r9, %r1, 3;
	mov.u32 	%r10, sdata_long;
	add.s32 	%r5, %r10, %r9;
	st.shared.u64 	[%r5], %rd7;
	bar.sync 	0;
	setp.lt.u32 	%p2, %r13, 2;
	@%p2 bra 	$L__BB1_6;
$L__BB1_3:
	shr.u32 	%r7, %r13, 1;
	setp.ge.u32 	%p3, %r1, %r7;
	@%p3 bra 	$L__BB1_5;
	shl.b32 	%r11, %r7, 3;
	add.s32 	%r12, %r5, %r11;
	ld.shared.u64 	%rd8, [%r12];
	ld.shared.u64 	%rd9, [%r5];
	add.s64 	%rd10, %rd9, %rd8;
	st.shared.u64 	[%r5], %rd10;
$L__BB1_5:
	bar.sync 	0;
	setp.gt.u32 	%p4, %r13, 3;
	mov.u32 	%r13, %r7;
	@%p4 bra 	$L__BB1_3;
$L__BB1_6:
	setp.ne.s32 	%p5, %r1, 0;
	@%p5 bra 	$L__BB1_8;
	ld.shared.u64 	%rd11, [sdata_long];
	cvta.to.global.u64 	%rd12, %rd2;
	mul.wide.u32 	%rd13, %r2, 8;
	add.s64 	%rd14, %rd12, %rd13;
	st.global.u64 	[%rd14], %rd11;
$L__BB1_8:
	ret;

}
	// .globl	_Z17reduce_min_kernelPKiPii
.visible .entry _Z17reduce_min_kernelPKiPii(
	.param .u64 .ptr .align 1 _Z17reduce_min_kernelPKiPii_param_0,
	.param .u64 .ptr .align 1 _Z17reduce_min_kernelPKiPii_param_1,
	.param .u32 _Z17reduce_min_kernelPKiPii_param_2
)
{
	.reg .pred 	%p<6>;
	.reg .b32 	%r<22>;
	.reg .b64 	%rd<9>;

	ld.param.u64 	%rd1, [_Z17reduce_min_kernelPKiPii_param_0];
	ld.param.u64 	%rd2, [_Z17reduce_min_kernelPKiPii_param_1];
	ld.param.u32 	%r11, [_Z17reduce_min_kernelPKiPii_param_2];
	mov.u32 	%r1, %tid.x;
	mov.u32 	%r2, %ctaid.x;
	mov.u32 	%r21, %ntid.x;
	mad.lo.s32 	%r4, %r2, %r21, %r1;
	setp.ge.u32 	%p1, %r4, %r11;
	mov.b32 	%r20, 2147483647;
	@%p1 bra 	$L__BB2_2;
	cvta.to.global.u64 	%rd3, %rd1;
	mul.wide.u32 	%rd4, %r4, 4;
	add.s64 	%rd5, %rd3, %rd4;
	ld.global.u32 	%r20, [%rd5];
$L__BB2_2:
	shl.b32 	%r12, %r1, 2;
	mov.u32 	%r13, sdata_int;
	add.s32 	%r7, %r13, %r12;
	st.shared.u32 	[%r7], %r20;
	bar.sync 	0;
	setp.lt.u32 	%p2, %r21, 2;
	@%p2 bra 	$L__BB2_6;
$L__BB2_3:
	shr.u32 	%r9, %r21, 1;
	setp.ge.u32 	%p3, %r1, %r9;
	@%p3 bra 	$L__BB2_5;
	ld.shared.u32 	%r14, [%r7];
	shl.b32 	%r15, %r9, 2;
	add.s32 	%r16, %r7, %r15;
	ld.shared.u32 	%r17, [%r16];
	min.s32 	%r18, %r14, %r17;
	st.shared.u32 	[%r7], %r18;
$L__BB2_5:
	bar.sync 	0;
	setp.gt.u32 	%p4, %r21, 3;
	mov.u32 	%r21, %r9;
	@%p4 bra 	$L__BB2_3;
$L__BB2_6:
	setp.ne.s32 	%p5, %r1, 0;
	@%p5 bra 	$L__BB2_8;
	ld.shared.u32 	%r19, [sdata_int];
	cvta.to.global.u64 	%rd6, %rd2;
	mul.wide.u32 	%rd7, %r2, 4;
	add.s64 	%rd8, %rd6, %rd7;
	st.global.u32 	[%rd8], %r19;
$L__BB2_8:
	ret;

}
	// .globl	_Z17reduce_min_kernelPKlPli
.visible .entry _Z17reduce_min_kernelPKlPli(
	.param .u64 .ptr .align 1 _Z17reduce_min_kernelPKlPli_param_0,
	.param .u64 .ptr .align 1 _Z17reduce_min_kernelPKlPli_param_1,
	.param .u32 _Z17reduce_min_kernelPKlPli_param_2
)
{
	.reg .pred 	%p<6>;
	.reg .b32 	%r<14>;
	.reg .b64 	%rd<17>;

	ld.param.u64 	%rd3, [_Z17reduce_min_kernelPKlPli_param_0];
	ld.param.u64 	%rd4, [_Z17reduce_min_kernelPKlPli_param_1];
	ld.param.u32 	%r8, [_Z17reduce_min_kernelPKlPli_param_2];
	mov.u32 	%r1, %tid.x;
	mov.u32 	%r2, %ctaid.x;
	mov.u32 	%r13, %ntid.x;
	mad.lo.s32 	%r4, %r2, %r13, %r1;
	setp.ge.u32 	%p1, %r4, %r8;
	mov.b64 	%rd16, 9223372036854775807;
	@%p1 bra 	$L__BB3_2;
	cvta.to.global.u64 	%rd6, %rd3;
	mul.wide.u32 	%rd7, %r4, 8;
	add.s64 	%rd8, %rd6, %rd7;
	ld.global.u64 	%rd16, [%rd8];
$L__BB3_2:
	shl.b32 	%r9, %r1, 3;
	mov.u32 	%r10, sdata_long;
	add.s32 	%r5, %r10, %r9;
	st.shared.u64 	[%r5], %rd16;
	bar.sync 	0;
	setp.lt.u32 	%p2, %r13, 2;
	@%p2 bra 	$L__BB3_6;
$L__BB3_3:
	shr.u32 	%r7, %r13, 1;
	setp.ge.u32 	%p3, %r1, %r7;
	@%p3 bra 	$L__BB3_5;
	ld.shared.u64 	%rd9, [%r5];
	shl.b32 	%r11, %r7, 3;
	add.s32 	%r12, %r5, %r11;
	ld.shared.u64 	%rd10, [%r12];
	min.s64 	%rd11, %rd9, %rd10;
	st.shared.u64 	[%r5], %rd11;
$L__BB3_5:
	bar.sync 	0;
	setp.gt.u32 	%p4, %r13, 3;
	mov.u32 	%r13, %r7;
	@%p4 bra 	$L__BB3_3;
$L__BB3_6:
	setp.ne.s32 	%p5, %r1, 0;
	@%p5 bra 	$L__BB3_8;
	ld.shared.u64 	%rd12, [sdata_long];
	cvta.to.global.u64 	%rd13, %rd4;
	mul.wide.u32 	%rd14, %r2, 8;
	add.s64 	%rd15, %rd13, %rd14;
	st.global.u64 	[%rd15], %rd12;
$L__BB3_8:
	ret;

}
	// .globl	_Z17reduce_min_kernelPKdPdi
.visible .entry _Z17reduce_min_kernelPKdPdi(
	.param .u64 .ptr .align 1 _Z17reduce_min_kernelPKdPdi_param_0,
	.param .u64 .ptr .align 1 _Z17reduce_min_kernelPKdPdi_param_1,
	.param .u32 _Z17reduce_min_kernelPKdPdi_param_2
)
{
	.reg .pred 	%p<6>;
	.reg .b32 	%r<14>;
	.reg .b64 	%rd<9>;
	.reg .b64 	%fd<9>;

	ld.param.u64 	%rd1, [_Z17reduce_min_kernelPKdPdi_param_0];
	ld.param.u64 	%rd2, [_Z17reduce_min_kernelPKdPdi_param_1];
	ld.param.u32 	%r8, [_Z17reduce_min_kernelPKdPdi_param_2];
	mov.u32 	%r1, %tid.x;
	mov.u32 	%r2, %ctaid.x;
	mov.u32 	%r13, %ntid.x;
	mad.lo.s32 	%r4, %r2, %r13, %r1;
	setp.ge.u32 	%p1, %r4, %r8;
	mov.f64 	%fd8, 0d7FEFFFFFFFFFFFFF;
	@%p1 bra 	$L__BB4_2;
	cvta.to.global.u64 	%rd3, %rd1;
	mul.wide.u32 	%rd4, %r4, 8;
	add.s64 	%rd5, %rd3, %rd4;
	ld.global.f64 	%fd8, [%rd5];
$L__BB4_2:
	shl.b32 	%r9, %r1, 3;
	mov.u32 	%r10, sdata_double;
	add.s32 	%r5, %r10, %r9;
	st.shared.f64 	[%r5], %fd8;
	bar.sync 	0;
	setp.lt.u32 	%p2, %r13, 2;
	@%p2 bra 	$L__BB4_6;
$L__BB4_3:
	shr.u32 	%r7, %r13, 1;
	setp.ge.u32 	%p3, %r1, %r7;
	@%p3 bra 	$L__BB4_5;
	ld.shared.f64 	%fd4, [%r5];
	shl.b32 	%r11, %r7, 3;
	add.s32 	%r12, %r5, %r11;
	ld.shared.f64 	%fd5, [%r12];
	min.f64 	%fd6, %fd4, %fd5;
	st.shared.f64 	[%r5], %fd6;
$L__BB4_5:
	bar.sync 	0;
	setp.gt.u32 	%p4, %r13, 3;
	mov.u32 	%r13, %r7;
	@%p4 bra 	$L__BB4_3;
$L__BB4_6:
	setp.ne.s32 	%p5, %r1, 0;
	@%p5 bra 	$L__BB4_8;
	ld.shared.f64 	%fd7, [sdata_double];
	cvta.to.global.u64 	%rd6, %rd2;
	mul.wide.u32 	%rd7, %r2, 8;
	add.s64 	%rd8, %rd6, %rd7;
	st.global.f64 	[%rd8], %fd7;
$L__BB4_8:
	ret;

}
	// .globl	_Z23reduce_min_index_kernelPKcPiS1_S1_i
.visible .entry _Z23reduce_min_index_kernelPKcPiS1_S1_i(
	.param .u64 .ptr .align 1 _Z23reduce_min_index_kernelPKcPiS1_S1_i_param_0,
	.param .u64 .ptr .align 1 _Z23reduce_min_index_kernelPKcPiS1_S1_i_param_1,
	.param .u64 .ptr .align 1 _Z23reduce_min_index_kernelPKcPiS1_S1_i_param_2,
	.param .u64 .ptr .align 1 _Z23reduce_min_index_kernelPKcPiS1_S1_i_param_3,
	.param .u32 _Z23reduce_min_index_kernelPKcPiS1_S1_i_param_4
)
{
	.reg .pred 	%p<19>;
	.reg .b16 	%rs<9>;
	.reg .b32 	%r<21>;
	.reg .b64 	%rd<29>;

	ld.param.u64 	%rd10, [_Z23reduce_min_index_kernelPKcPiS1_S1_i_param_0];
	ld.param.u64 	%rd11, [_Z23reduce_min_index_kernelPKcPiS1_S1_i_param_1];
	ld.param.u64 	%rd12, [_Z23reduce_min_index_kernelPKcPiS1_S1_i_param_2];
	ld.param.u64 	%rd13, [_Z23reduce_min_index_kernelPKcPiS1_S1_i_param_3];
	ld.param.u32 	%r12, [_Z23reduce_min_index_kernelPKcPiS1_S1_i_param_4];
	mov.u32 	%r1, %tid.x;
	mov.u32 	%r2, %ctaid.x;
	mov.u32 	%r20, %ntid.x;
	mad.lo.s32 	%r4, %r2, %r20, %r1;
	setp.ge.u32 	%p2, %r4, %r12;
	mov.b32 	%r19, -1;
	@%p2 bra 	$L__BB5_2;
	cvta.to.global.u64 	%rd14, %rd12;
	mul.wide.u32 	%rd15, %r4, 4;
	add.s64 	%rd16, %rd14, %rd15;
	ld.global.u32 	%r19, [%rd16];
$L__BB5_2:
	shl.b32 	%r13, %r1, 2;
	mov.u32 	%r14, sdata;
	add.s32 	%r7, %r14, %r13;
	st.shared.u32 	[%r7], %r19;
	bar.sync 	0;
	setp.lt.u32 	%p3, %r20, 2;
	@%p3 bra 	$L__BB5_15;
	cvta.to.global.u64 	%rd1, %rd10;
	cvta.to.global.u64 	%rd2, %rd11;
$L__BB5_4:
	mov.u32 	%r8, %r20;
	shr.u32 	%r20, %r8, 1;
	setp.ge.u32 	%p4, %r1, %r20;
	@%p4 bra 	$L__BB5_14;
	shl.b32 	%r15, %r20, 2;
	add.s32 	%r16, %r7, %r15;
	ld.shared.u32 	%r10, [%r16];
	setp.eq.s32 	%p5, %r10, -1;
	@%p5 bra 	$L__BB5_14;
	ld.shared.u32 	%r17, [%r7];
	mul.wide.s32 	%rd17, %r17, 4;
	add.s64 	%rd18, %rd2, %rd17;
	ld.global.s32 	%rd19, [%rd18];
	add.s64 	%rd27, %rd1, %rd19;
	mul.wide.s32 	%rd20, %r10, 4;
	add.s64 	%rd21, %rd2, %rd20;
	ld.global.s32 	%rd22, [%rd21];
	add.s64 	%rd28, %rd1, %rd22;
	ld.global.u8 	%rs8, [%rd27];
	setp.eq.s16 	%p7, %rs8, 0;
	mov.pred 	%p6, -1;
	mov.pred 	%p18, %p6;
	@%p7 bra 	$L__BB5_11;
$L__BB5_7:
	ld.global.s8 	%rs3, [%rd28];
	setp.eq.s16 	%p9, %rs3, 0;
	mov.pred 	%p18, 0;
	@%p9 bra 	$L__BB5_11;
	cvt.s16.s8 	%rs5, %rs8;
	setp.lt.s16 	%p10, %rs5, %rs3;
	@%p10 bra 	$L__BB5_14;
	setp.gt.s16 	%p11, %rs5, %rs3;
	@%p11 bra 	$L__BB5_13;
	add.s64 	%rd7, %rd27, 1;
	add.s64 	%rd28, %rd28, 1;
	ld.global.u8 	%rs8, [%rd27+1];
	setp.ne.s16 	%p13, %rs8, 0;
	mov.u64 	%rd27, %rd7;
	mov.pred 	%p18, %p6;
	@%p13 bra 	$L__BB5_7;
$L__BB5_11:
	not.pred 	%p14, %p18;
	@%p14 bra 	$L__BB5_13;
	ld.global.u8 	%rs7, [%rd28];
	setp.ne.s16 	%p15, %rs7, 0;
	@%p15 bra 	$L__BB5_14;
$L__BB5_13:
	st.shared.u32 	[%r7], %r10;
$L__BB5_14:
	bar.sync 	0;
	setp.gt.u32 	%p16, %r8, 3;
	@%p16 bra 	$L__BB5_4;
$L__BB5_15:
	setp.ne.s32 	%p17, %r1, 0;
	@%p17 bra 	$L__BB5_17;
	ld.shared.u32 	%r18, [sdata];
	cvta.to.global.u64 	%rd23, %rd13;
	mul.wide.u32 	%rd24, %r2, 4;
	add.s64 	%rd25, %rd23, %rd24;
	st.global.u32 	[%rd25], %r18;
$L__BB5_17:
	ret;

}
	// .globl	_Z17reduce_max_kernelPKiPii
.visible .entry _Z17reduce_max_kernelPKiPii(
	.param .u64 .ptr .align 1 _Z17reduce_max_kernelPKiPii_param_0,
	.param .u64 .ptr .align 1 _Z17reduce_max_kernelPKiPii_param_1,
	.param .u32 _Z17reduce_max_kernelPKiPii_param_2
)
{
	.reg .pred 	%p<6>;
	.reg .b32 	%r<22>;
	.reg .b64 	%rd<9>;

	ld.param.u64 	%rd1, [_Z17reduce_max_kernelPKiPii_param_0];
	ld.param.u64 	%rd2, [_Z17reduce_max_kernelPKiPii_param_1];
	ld.param.u32 	%r11, [_Z17reduce_max_kernelPKiPii_param_2];
	mov.u32 	%r1, %tid.x;
	mov.u32 	%r2, %ctaid.x;
	mov.u32 	%r21, %ntid.x;
	mad.lo.s32 	%r4, %r2, %r21, %r1;
	setp.ge.u32 	%p1, %r4, %r11;
	mov.b32 	%r20, -2147483648;
	@%p1 bra 	$L__BB6_2;
	cvta.to.global.u64 	%rd3, %rd1;
	mul.wide.u32 	%rd4, %r4, 4;
	add.s64 	%rd5, %rd3, %rd4;
	ld.global.u32 	%r20, [%rd5];
$L__BB6_2:
	shl.b32 	%r12, %r1, 2;
	mov.u32 	%r13, sdata_int;
	add.s32 	%r7, %r13, %r12;
	st.shared.u32 	[%r7], %r20;
	bar.sync 	0;
	setp.lt.u32 	%p2, %r21, 2;
	@%p2 bra 	$L__BB6_6;
$L__BB6_3:
	shr.u32 	%r9, %r21, 1;
	setp.ge.u32 	%p3, %r1, %r9;
	@%p3 bra 	$L__BB6_5;
	ld.shared.u32 	%r14, [%r7];
	shl.b32 	%r15, %r9, 2;
	add.s32 	%r16, %r7, %r15;
	ld.shared.u32 	%r17, [%r16];
	max.s32 	%r18, %r14, %r17;
	st.shared.u32 	[%r7], %r18;
$L__BB6_5:
	bar.sync 	0;
	setp.gt.u32 	%p4, %r21, 3;
	mov.u32 	%r21, %r9;
	@%p4 bra 	$L__BB6_3;
$L__BB6_6:
	setp.ne.s32 	%p5, %r1, 0;
	@%p5 bra 	$L__BB6_8;
	ld.shared.u32 	%r19, [sdata_int];
	cvta.to.global.u64 	%rd6, %rd2;
	mul.wide.u32 	%rd7, %r2, 4;
	add.s64 	%rd8, %rd6, %rd7;
	st.global.u32 	[%rd8], %r19;
$L__BB6_8:
	ret;

}
	// .globl	_Z17reduce_max_kernelPKlPli
.visible .entry _Z17reduce_max_kernelPKlPli(
	.param .u64 .ptr .align 1 _Z17reduce_max_kernelPKlPli_param_0,
	.param .u64 .ptr .align 1 _Z17reduce_max_kernelPKlPli_param_1,
	.param .u32 _Z17reduce_max_kernelPKlPli_param_2
)
{
	.reg .pred 	%p<6>;
	.reg .b32 	%r<14>;
	.reg .b64 	%rd<17>;

	ld.param.u64 	%rd3, [_Z17reduce_max_kernelPKlPli_param_0];
	ld.param.u64 	%rd4, [_Z17reduce_max_kernelPKlPli_param_1];
	ld.param.u32 	%r8, [_Z17reduce_max_kernelPKlPli_param_2];
	mov.u32 	%r1, %tid.x;
	mov.u32 	%r2, %ctaid.x;
	mov.u32 	%r13, %ntid.x;
	mad.lo.s32 	%r4, %r2, %r13, %r1;
	setp.ge.u32 	%p1, %r4, %r8;
	mov.b64 	%rd16, -9223372036854775808;
	@%p1 bra 	$L__BB7_2;
	cvta.to.global.u64 	%rd6, %rd3;
	mul.wide.u32 	%rd7, %r4, 8;
	add.s64 	%rd8, %rd6, %rd7;
	ld.global.u64 	%rd16, [%rd8];
$L__BB7_2:
	shl.b32 	%r9, %r1, 3;
	mov.u32 	%r10, sdata_long;
	add.s32 	%r5, %r10, %r9;
	st.shared.u64 	[%r5], %rd16;
	bar.sync 	0;
	setp.lt.u32 	%p2, %r13, 2;
	@%p2 bra 	$L__BB7_6;
$L__BB7_3:
	shr.u32 	%r7, %r13, 1;
	setp.ge.u32 	%p3, %r1, %r7;
	@%p3 bra 	$L__BB7_5;
	ld.shared.u64 	%rd9, [%r5];
	shl.b32 	%r11, %r7, 3;
	add.s32 	%r12, %r5, %r11;
	ld.shared.u64 	%rd10, [%r12];
	max.s64 	%rd11, %rd9, %rd10;
	st.shared.u64 	[%r5], %rd11;
$L__BB7_5:
	bar.sync 	0;
	setp.gt.u32 	%p4, %r13, 3;
	mov.u32 	%r13, %r7;
	@%p4 bra 	$L__BB7_3;
$L__BB7_6:
	setp.ne.s32 	%p5, %r1, 0;
	@%p5 bra 	$L__BB7_8;
	ld.shared.u64 	%rd12, [sdata_long];
	cvta.to.global.u64 	%rd13, %rd4;
	mul.wide.u32 	%rd14, %r2, 8;
	add.s64 	%rd15, %rd13, %rd14;
	st.global.u64 	[%rd15], %rd12;
$L__BB7_8:
	ret;

}
	// .globl	_Z17reduce_max_kernelPKdPdi
.visible .entry _Z17reduce_max_kernelPKdPdi(
	.param .u64 .ptr .align 1 _Z17reduce_max_kernelPKdPdi_param_0,
	.param .u64 .ptr .align 1 _Z17reduce_max_kernelPKdPdi_param_1,
	.param .u32 _Z17reduce_max_kernelPKdPdi_param_2
)
{
	.reg .pred 	%p<6>;
	.reg .b32 	%r<14>;
	.reg .b64 	%rd<9>;
	.reg .b64 	%fd<9>;

	ld.param.u64 	%rd1, [_Z17reduce_max_kernelPKdPdi_param_0];
	ld.param.u64 	%rd2, [_Z17reduce_max_kernelPKdPdi_param_1];
	ld.param.u32 	%r8, [_Z17reduce_max_kernelPKdPdi_param_2];
	mov.u32 	%r1, %tid.x;
	mov.u32 	%r2, %ctaid.x;
	mov.u32 	%r13, %ntid.x;
	mad.lo.s32 	%r4, %r2, %r13, %r1;
	setp.ge.u32 	%p1, %r4, %r8;
	mov.f64 	%fd8, 0dFFEFFFFFFFFFFFFF;
	@%p1 bra 	$L__BB8_2;
	cvta.to.global.u64 	%rd3, %rd1;
	mul.wide.u32 	%rd4, %r4, 8;
	add.s64 	%rd5, %rd3, %rd4;
	ld.global.f64 	%fd8, [%rd5];
$L__BB8_2:
	shl.b32 	%r9, %r1, 3;
	mov.u32 	%r10, sdata_double;
	add.s32 	%r5, %r10, %r9;
	st.shared.f64 	[%r5], %fd8;
	bar.sync 	0;
	setp.lt.u32 	%p2, %r13, 2;
	@%p2 bra 	$L__BB8_6;
$L__BB8_3:
	shr.u32 	%r7, %r13, 1;
	setp.ge.u32 	%p3, %r1, %r7;
	@%p3 bra 	$L__BB8_5;
	ld.shared.f64 	%fd4, [%r5];
	shl.b32 	%r11, %r7, 3;
	add.s32 	%r12, %r5, %r11;
	ld.shared.f64 	%fd5, [%r12];
	max.f64 	%fd6, %fd4, %fd5;
	st.shared.f64 	[%r5], %fd6;
$L__BB8_5:
	bar.sync 	0;
	setp.gt.u32 	%p4, %r13, 3;
	mov.u32 	%r13, %r7;
	@%p4 bra 	$L__BB8_3;
$L__BB8_6:
	setp.ne.s32 	%p5, %r1, 0;
	@%p5 bra 	$L__BB8_8;
	ld.shared.f64 	%fd7, [sdata_double];
	cvta.to.global.u64 	%rd6, %rd2;
	mul.wide.u32 	%rd7, %r2, 8;
	add.s64 	%rd8, %rd6, %rd7;
	st.global.f64 	[%rd8], %fd7;
$L__BB8_8:
	ret;

}
	// .globl	_Z23reduce_max_index_kernelPKcPiS1_S1_i
.visible .entry _Z23reduce_max_index_kernelPKcPiS1_S1_i(
	.param .u64 .ptr .align 1 _Z23reduce_max_index_kernelPKcPiS1_S1_i_param_0,
	.param .u64 .ptr .align 1 _Z23reduce_max_index_kernelPKcPiS1_S1_i_param_1,
	.param .u64 .ptr .align 1 _Z23reduce_max_index_kernelPKcPiS1_S1_i_param_2,
	.param .u64 .ptr .align 1 _Z23reduce_max_index_kernelPKcPiS1_S1_i_param_3,
	.param .u32 _Z23reduce_max_index_kernelPKcPiS1_S1_i_param_4
)
{
	.reg .pred 	%p<18>;
	.reg .b16 	%rs<9>;
	.reg .b32 	%r<21>;
	.reg .b64 	%rd<29>;

	ld.param.u64 	%rd10, [_Z23reduce_max_index_kernelPKcPiS1_S1_i_param_0];
	ld.param.u64 	%rd11, [_Z23reduce_max_index_kernelPKcPiS1_S1_i_param_1];
	ld.param.u64 	%rd12, [_Z23reduce_max_index_kernelPKcPiS1_S1_i_param_2];
	ld.param.u64 	%rd13, [_Z23reduce_max_index_kernelPKcPiS1_S1_i_param_3];
	ld.param.u32 	%r12, [_Z23reduce_max_index_kernelPKcPiS1_S1_i_param_4];
	mov.u32 	%r1, %tid.x;
	mov.u32 	%r2, %ctaid.x;
	mov.u32 	%r20, %ntid.x;
	mad.lo.s32 	%r4, %r2, %r20, %r1;
	setp.ge.u32 	%p2, %r4, %r12;
	mov.b32 	%r19, -1;
	@%p2 bra 	$L__BB9_2;
	cvta.to.global.u64 	%rd14, %rd12;
	mul.wide.u32 	%rd15, %r4, 4;
	add.s64 	%rd16, %rd14, %rd15;
	ld.global.u32 	%r19, [%rd16];
$L__BB9_2:
	shl.b32 	%r13, %r1, 2;
	mov.u32 	%r14, sdata;
	add.s32 	%r7, %r14, %r13;
	st.shared.u32 	[%r7], %r19;
	bar.sync 	0;
	setp.lt.u32 	%p3, %r20, 2;
	@%p3 bra 	$L__BB9_15;
	cvta.to.global.u64 	%rd1, %rd10;
	cvta.to.global.u64 	%rd2, %rd11;
$L__BB9_4:
	mov.u32 	%r8, %r20;
	shr.u32 	%r20, %r8, 1;
	setp.ge.u32 	%p4, %r1, %r20;
	@%p4 bra 	$L__BB9_14;
	shl.b32 	%r15, %r20, 2;
	add.s32 	%r16, %r7, %r15;
	ld.shared.u32 	%r10, [%r16];
	setp.eq.s32 	%p5, %r10, -1;
	@%p5 bra 	$L__BB9_14;
	ld.shared.u32 	%r17, [%r7];
	mul.wide.s32 	%rd17, %r17, 4;
	add.s64 	%rd18, %rd2, %rd17;
	ld.global.s32 	%rd19, [%rd18];
	add.s64 	%rd27, %rd1, %rd19;
	mul.wide.s32 	%rd20, %r10, 4;
	add.s64 	%rd21, %rd2, %rd20;
	ld.global.s32 	%rd22, [%rd21];
	add.s64 	%rd28, %rd1, %rd22;
	ld.global.u8 	%rs8, [%rd27];
	setp.eq.s16 	%p7, %rs8, 0;
	mov.pred 	%p6, -1;
	mov.pred 	%p17, %p6;
	@%p7 bra 	$L__BB9_11;
$L__BB9_7:
	ld.global.s8 	%rs3, [%rd28];
	setp.eq.s16 	%p9, %rs3, 0;
	mov.pred 	%p17, 0;
	@%p9 bra 	$L__BB9_11;
	cvt.s16.s8 	%rs5, %rs8;
	setp.gt.s16 	%p10, %rs5, %rs3;
	@%p10 bra 	$L__BB9_14;
	setp.lt.s16 	%p11, %rs5, %rs3;
	@%p11 bra 	$L__BB9_13;
	add.s64 	%rd7, %rd27, 1;
	add.s64 	%rd28, %rd28, 1;
	ld.global.u8 	%rs8, [%rd27+1];
	setp.ne.s16 	%p13, %rs8, 0;
	mov.u64 	%rd27, %rd7;
	mov.pred 	%p17, %p6;
	@%p13 bra 	$L__BB9_7;
$L__BB9_11:
	@%p17 bra 	$L__BB9_13;
	ld.global.u8 	%rs7, [%rd28];
	setp.eq.s16 	%p14, %rs7, 0;
	@%p14 bra 	$L__BB9_14;
$L__BB9_13:
	st.shared.u32 	[%r7], %r10;
$L__BB9_14:
	bar.sync 	0;
	setp.gt.u32 	%p15, %r8, 3;
	@%p15 bra 	$L__BB9_4;
$L__BB9_15:
	setp.ne.s32 	%p16, %r1, 0;
	@%p16 bra 	$L__BB9_17;
	ld.shared.u32 	%r18, [sdata];
	cvta.to.global.u64 	%rd23, %rd13;
	mul.wide.u32 	%rd24, %r2, 4;
	add.s64 	%rd25, %rd23, %rd24;
	st.global.u32 	[%rd25], %r18;
$L__BB9_17:
	ret;

}
	// .globl	_Z17reduce_sum_kernelPKdPdi
.visible .entry _Z17reduce_sum_kernelPKdPdi(
	.param .u64 .ptr .align 1 _Z17reduce_sum_kernelPKdPdi_param_0,
	.param .u64 .ptr .align 1 _Z17reduce_sum_kernelPKdPdi_param_1,
	.param .u32 _Z17reduce_sum_kernelPKdPdi_param_2
)
{
	.reg .pred 	%p<6>;
	.reg .b32 	%r<14>;
	.reg .b64 	%rd<9>;
	.reg .b64 	%fd<9>;

	ld.param.u64 	%rd1, [_Z17reduce_sum_kernelPKdPdi_param_0];
	ld.param.u64 	%rd2, [_Z17reduce_sum_kernelPKdPdi_param_1];
	ld.param.u32 	%r8, [_Z17reduce_sum_kernelPKdPdi_param_2];
	mov.u32 	%r1, %tid.x;
	mov.u32 	%r2, %ctaid.x;
	mov.u32 	%r13, %ntid.x;
	mad.lo.s32 	%r4, %r2, %r13, %r1;
	setp.ge.u32 	%p1, %r4, %r8;
	mov.f64 	%fd8, 0d0000000000000000;
	@%p1 bra 	$L__BB10_2;
	cvta.to.global.u64 	%rd3, %rd1;
	mul.wide.u32 	%rd4, %r4, 8;
	add.s64 	%rd5, %rd3, %rd4;
	ld.global.f64 	%fd8, [%rd5];
$L__BB10_2:
	shl.b32 	%r9, %r1, 3;
	mov.u32 	%r10, sdata_double;
	add.s32 	%r5, %r10, %r9;
	st.shared.f64 	[%r5], %fd8;
	bar.sync 	0;
	setp.lt.u32 	%p2, %r13, 2;
	@%p2 bra 	$L__BB10_6;
$L__BB10_3:
	shr.u32 	%r7, %r13, 1;
	setp.ge.u32 	%p3, %r1, %r7;
	@%p3 bra 	$L__BB10_5;
	shl.b32 	%r11, %r7, 3;
	add.s32 	%r12, %r5, %r11;
	ld.shared.f64 	%fd4, [%r12];
	ld.shared.f64 	%fd5, [%r5];
	add.f64 	%fd6, %fd4, %fd5;
	st.shared.f64 	[%r5], %fd6;
$L__BB10_5:
	bar.sync 	0;
	setp.gt.u32 	%p4, %r13, 3;
	mov.u32 	%r13, %r7;
	@%p4 bra 	$L__BB10_3;
$L__BB10_6:
	setp.ne.s32 	%p5, %r1, 0;
	@%p5 bra 	$L__BB10_8;
	ld.shared.f64 	%fd7, [sdata_double];
	cvta.to.global.u64 	%rd6, %rd2;
	mul.wide.u32 	%rd7, %r2, 8;
	add.s64 	%rd8, %rd6, %rd7;
	st.global.f64 	[%rd8], %fd7;
$L__BB10_8:
	ret;

}


// ===== COMPILED SASS (sm_100) =====

	.target	sm_100

	.elftype	@"ET_EXEC"


//--------------------- .note.nv.tkinfo           --------------------------
	.section	.note.nv.tkinfo,"",@"SHT_NOTE"
	.sectionflags	@"SHF_NOTE_NV_TKINFO"
	.tkinfo
        /*0018*/ 	.word	0x00000002
        /*0030*/ 	.string	""
        /*0030*/ 	.string	"ptxas"
        /*0030*/ 	.string	"Cuda compilation tools, release 13.0, V13.0.88"
        /*0030*/ 	.string	"Build cuda_13.0.r13.0/compiler.36424714_0"
        /*0030*/ 	.string	"-arch sm_100 -m 64 "



//--------------------- .note.nv.cuinfo           --------------------------
	.section	.note.nv.cuinfo,"",@"SHT_NOTE"
	.sectionflags	@"SHF_NOTE_NV_CUINFO"
        /*0018*/ 	.short	0x0002
        /*001a*/ 	.short	0x0064
        /*001c*/ 	.short	0x0082
	.zero		2


//--------------------- .nv.info                  --------------------------
	.section	.nv.info,"",@"SHT_CUDA_INFO"
	.align	4


	//----- nvinfo : EIATTR_REGCOUNT
	.align		4
        /*0000*/ 	.byte	0x04, 0x2f
        /*0002*/ 	.short	(.L_1 - .L_0)
	.align		4
.L_0:
        /*0004*/ 	.word	index@(_Z17reduce_sum_kernelPKiPii)
        /*0008*/ 	.word	0x0000000c


	//----- nvinfo : EIATTR_FRAME_SIZE
	.align		4
.L_1:
        /*000c*/ 	.byte	0x04, 0x11
        /*000e*/ 	.short	(.L_3 - .L_2)
	.align		4
.L_2:
        /*0010*/ 	.word	index@(_Z17reduce_sum_kernelPKiPii)
        /*0014*/ 	.word	0x00000000


	//----- nvinfo : EIATTR_REGCOUNT
	.align		4
.L_3:
        /*0018*/ 	.byte	0x04, 0x2f
        /*001a*/ 	.short	(.L_5 - .L_4)
	.align		4
.L_4:
        /*001c*/ 	.word	index@(_Z17reduce_sum_kernelPKlPli)
        /*0020*/ 	.word	0x0000000d


	//----- nvinfo : EIATTR_FRAME_SIZE
	.align		4
.L_5:
        /*0024*/ 	.byte	0x04, 0x11
        /*0026*/ 	.short	(.L_7 - .L_6)
	.align		4
.L_6:
        /*0028*/ 	.word	index@(_Z17reduce_sum_kernelPKlPli)
        /*002c*/ 	.word	0x00000000


	//----- nvinfo : EIATTR_REGCOUNT
	.align		4
.L_7:
        /*0030*/ 	.byte	0x04, 0x2f
        /*0032*/ 	.short	(.L_9 - .L_8)
	.align		4
.L_8:
        /*0034*/ 	.word	index@(_Z17reduce_min_kernelPKiPii)
        /*0038*/ 	.word	0x0000000a


	//----- nvinfo : EIATTR_FRAME_SIZE
	.align		4
.L_9:
        /*003c*/ 	.byte	0x04, 0x11
        /*003e*/ 	.short	(.L_11 - .L_10)
	.align		4
.L_10:
        /*0040*/ 	.word	index@(_Z17reduce_min_kernelPKiPii)
        /*0044*/ 	.word	0x00000000


	//----- nvinfo : EIATTR_REGCOUNT
	.align		4
.L_11:
        /*0048*/ 	.byte	0x04, 0x2f
        /*004a*/ 	.short	(.L_13 - .L_12)
	.align		4
.L_12:
        /*004c*/ 	.word	index@(_Z17reduce_min_kernelPKlPli)
        /*0050*/ 	.word	0x0000000c


	//----- nvinfo : EIATTR_FRAME_SIZE
	.align		4
.L_13:
        /*0054*/ 	.byte	0x04, 0x11
        /*0056*/ 	.short	(.L_15 - .L_14)
	.align		4
.L_14:
        /*0058*/ 	.word	index@(_Z17reduce_min_kernelPKlPli)
        /*005c*/ 	.word	0x00000000


	//----- nvinfo : EIATTR_REGCOUNT
	.align		4
.L_15:
        /*0060*/ 	.byte	0x04, 0x2f
        /*0062*/ 	.short	(.L_17 - .L_16)
	.align		4
.L_16:
        /*0064*/ 	.word	index@(_Z17reduce_min_kernelPKdPdi)
        /*0068*/ 	.word	0x0000000e


	//----- nvinfo : EIATTR_FRAME_SIZE
	.align		4
.L_17:
        /*006c*/ 	.byte	0x04, 0x11
        /*006e*/ 	.short	(.L_19 - .L_18)
	.align		4
.L_18:
        /*0070*/ 	.word	index@(_Z17reduce_min_kernelPKdPdi)
        /*0074*/ 	.word	0x00000000


	//----- nvinfo : EIATTR_REGCOUNT
	.align		4
.L_19:
        /*0078*/ 	.byte	0x04, 0x2f
        /*007a*/ 	.short	(.L_21 - .L_20)
	.align		4
.L_20:
        /*007c*/ 	.word	index@(_Z23reduce_min_index_kernelPKcPiS1_S1_i)
        /*0080*/ 	.word	0x00000012


	//----- nvinfo : EIATTR_FRAME_SIZE
	.align		4
.L_21:
        /*0084*/ 	.byte	0x04, 0x11
        /*0086*/ 	.short	(.L_23 - .L_22)
	.align		4
.L_22:
        /*0088*/ 	.word	index@(_Z23reduce_min_index_kernelPKcPiS1_S1_i)
        /*008c*/ 	.word	0x00000000


	//----- nvinfo : EIATTR_REGCOUNT
	.align		4
.L_23:
        /*0090*/ 	.byte	0x04, 0x2f
        /*0092*/ 	.short	(.L_25 - .L_24)
	.align		4
.L_24:
        /*0094*/ 	.word	index@(_Z17reduce_max_kernelPKiPii)
        /*0098*/ 	.word	0x0000000a


	//----- nvinfo : EIATTR_FRAME_SIZE
	.align		4
.L_25:
        /*009c*/ 	.byte	0x04, 0x11
        /*009e*/ 	.short	(.L_27 - .L_26)
	.align		4
.L_26:
        /*00a0*/ 	.word	index@(_Z17reduce_max_kernelPKiPii)
        /*00a4*/ 	.word	0x00000000


	//----- nvinfo : EIATTR_REGCOUNT
	.align		4
.L_27:
        /*00a8*/ 	.byte	0x04, 0x2f
        /*00aa*/ 	.short	(.L_29 - .L_28)
	.align		4
.L_28:
        /*00ac*/ 	.word	index@(_Z17reduce_max_kernelPKlPli)
        /*00b0*/ 	.word	0x0000000c


	//----- nvinfo : EIATTR_FRAME_SIZE
	.align		4
.L_29:
        /*00b4*/ 	.byte	0x04, 0x11
        /*00b6*/ 	.short	(.L_31 - .L_30)
	.align		4
.L_30:
        /*00b8*/ 	.word	index@(_Z17reduce_max_kernelPKlPli)
        /*00bc*/ 	.word	0x00000000


	//----- nvinfo : EIATTR_REGCOUNT
	.align		4
.L_31:
        /*00c0*/ 	.byte	0x04, 0x2f
        /*00c2*/ 	.short	(.L_33 - .L_32)
	.align		4
.L_32:
        /*00c4*/ 	.word	index@(_Z17reduce_max_kernelPKdPdi)
        /*00c8*/ 	.word	0x0000000e


	//----- nvinfo : EIATTR_FRAME_SIZE
	.align		4
.L_33:
        /*00cc*/ 	.byte	0x04, 0x11
        /*00ce*/ 	.short	(.L_35 - .L_34)
	.align		4
.L_34:
        /*00d0*/ 	.word	index@(_Z17reduce_max_kernelPKdPdi)
        /*00d4*/ 	.word	0x00000000


	//----- nvinfo : EIATTR_REGCOUNT
	.align		4
.L_35:
        /*00d8*/ 	.byte	0x04, 0x2f
        /*00da*/ 	.short	(.L_37 - .L_36)
	.align		4
.L_36:
        /*00dc*/ 	.word	index@(_Z23reduce_max_index_kernelPKcPiS1_S1_i)
        /*00e0*/ 	.word	0x00000012


	//----- nvinfo : EIATTR_FRAME_SIZE
	.align		4
.L_37:
        /*00e4*/ 	.byte	0x04, 0x11
        /*00e6*/ 	.short	(.L_39 - .L_38)
	.align		4
.L_38:
        /*00e8*/ 	.word	index@(_Z23reduce_max_index_kernelPKcPiS1_S1_i)
        /*00ec*/ 	.word	0x00000000


	//----- nvinfo : EIATTR_REGCOUNT
	.align		4
.L_39:
        /*00f0*/ 	.byte	0x04, 0x2f
        /*00f2*/ 	.short	(.L_41 - .L_40)
	.align		4
.L_40:
        /*00f4*/ 	.word	index@(_Z17reduce_sum_kernelPKdPdi)
        /*00f8*/ 	.word	0x0000000d


	//----- nvinfo : EIATTR_FRAME_SIZE
	.align		4
.L_41:
        /*00fc*/ 	.byte	0x04, 0x11
        /*00fe*/ 	.short	(.L_43 - .L_42)
	.align		4
.L_42:
        /*0100*/ 	.word	index@(_Z17reduce_sum_kernelPKdPdi)
        /*0104*/ 	.word	0x00000000


	//----- nvinfo : EIATTR_MIN_STACK_SIZE
	.align		4
.L_43:
        /*0108*/ 	.byte	0x04, 0x12
        /*010a*/ 	.short	(.L_45 - .L_44)
	.align		4
.L_44:
        /*010c*/ 	.word	index@(_Z17reduce_sum_kernelPKdPdi)
        /*0110*/ 	.word	0x00000000


	//----- nvinfo : EIATTR_MIN_STACK_SIZE
	.align		4
.L_45:
        /*0114*/ 	.byte	0x04, 0x12
        /*0116*/ 	.short	(.L_47 - .L_46)
	.align		4
.L_46:
        /*0118*/ 	.word	index@(_Z23reduce_max_index_kernelPKcPiS1_S1_i)
        /*011c*/ 	.word	0x00000000


	//----- nvinfo : EIATTR_MIN_STACK_SIZE
	.align		4
.L_47:
        /*0120*/ 	.byte	0x04, 0x12
        /*0122*/ 	.short	(.L_49 - .L_48)
	.align		4
.L_48:
        /*0124*/ 	.word	index@(_Z17reduce_max_kernelPKdPdi)
        /*0128*/ 	.word	0x00000000


	//----- nvinfo : EIATTR_MIN_STACK_SIZE
	.align		4
.L_49:
        /*012c*/ 	.byte	0x04, 0x12
        /*012e*/ 	.short	(.L_51 - .L_50)
	.align		4
.L_50:
        /*0130*/ 	.word	index@(_Z17reduce_max_kernelPKlPli)
        /*0134*/ 	.word	0x00000000


	//----- nvinfo : EIATTR_MIN_STACK_SIZE
	.align		4
.L_51:
        /*0138*/ 	.byte	0x04, 0x12
        /*013a*/ 	.short	(.L_53 - .L_52)
	.align		4
.L_52:
        /*013c*/ 	.word	index@(_Z17reduce_max_kernelPKiPii)
        /*0140*/ 	.word	0x00000000


	//----- nvinfo : EIATTR_MIN_STACK_SIZE
	.align		4
.L_53:
        /*0144*/ 	.byte	0x04, 0x12
        /*0146*/ 	.short	(.L_55 - .L_54)
	.align		4
.L_54:
        /*0148*/ 	.word	index@(_Z23reduce_min_index_kernelPKcPiS1_S1_i)
        /*014c*/ 	.word	0x00000000


	//----- nvinfo : EIATTR_MIN_STACK_SIZE
	.align		4
.L_55:
        /*0150*/ 	.byte	0x04, 0x12
        /*0152*/ 	.short	(.L_57 - .L_56)
	.align		4
.L_56:
        /*0154*/ 	.word	index@(_Z17reduce_min_kernelPKdPdi)
        /*0158*/ 	.word	0x00000000


	//----- nvinfo : EIATTR_MIN_STACK_SIZE
	.align		4
.L_57:
        /*015c*/ 	.byte	0x04, 0x12
        /*015e*/ 	.short	(.L_59 - .L_58)
	.align		4
.L_58:
        /*0160*/ 	.word	index@(_Z17reduce_min_kernelPKlPli)
        /*0164*/ 	.word	0x00000000


	//----- nvinfo : EIATTR_MIN_STACK_SIZE
	.align		4
.L_59:
        /*0168*/ 	.byte	0x04, 0x12
        /*016a*/ 	.short	(.L_61 - .L_60)
	.align		4
.L_60:
        /*016c*/ 	.word	index@(_Z17reduce_min_kernelPKiPii)
        /*0170*/ 	.word	0x00000000


	//----- nvinfo : EIATTR_MIN_STACK_SIZE
	.align		4
.L_61:
        /*0174*/ 	.byte	0x04, 0x12
        /*0176*/ 	.short	(.L_63 - .L_62)
	.align		4
.L_62:
        /*0178*/ 	.word	index@(_Z17reduce_sum_kernelPKlPli)
        /*017c*/ 	.word	0x00000000


	//----- nvinfo : EIATTR_MIN_STACK_SIZE
	.align		4
.L_63:
        /*0180*/ 	.byte	0x04, 0x12
        /*0182*/ 	.short	(.L_65 - .L_64)
	.align		4
.L_64:
        /*0184*/ 	.word	index@(_Z17reduce_sum_kernelPKiPii)
        /*0188*/ 	.word	0x00000000
.L_65:


//--------------------- .nv.compat                --------------------------
	.section	.nv.compat,"",@"SHT_CUDA_COMPAT_INFO"
	.align	4
        /*0000*/ 	.byte	0x02, 0x09, 0x00, 0x00, 0x02, 0x02, 0x01, 0x00, 0x02, 0x05, 0x05, 0x00, 0x03, 0x07, 0x01, 0x01
        /*0010*/ 	.byte	0x02, 0x03, 0x00, 0x00, 0x02, 0x06, 0x01, 0x00, 0x04, 0x0b, 0x08, 0x00, 0x01, 0x00, 0x00, 0x00
        /*0020*/ 	.byte	0x00, 0x00, 0x00, 0x00


//--------------------- .nv.info._Z17reduce_sum_kernelPKdPdi --------------------------
	.section	.nv.info._Z17reduce_sum_kernelPKdPdi,"",@"SHT_CUDA_INFO"
	.sectionflags	@""
	.align	4


	//----- nvinfo : EIATTR_CUDA_API_VERSION
	.align		4
        /*0000*/ 	.byte	0x04, 0x37
        /*0002*/ 	.short	(.L_67 - .L_66)
.L_66:
        /*0004*/ 	.word	0x00000082


	//----- nvinfo : EIATTR_KPARAM_INFO
	.align		4
.L_67:
        /*0008*/ 	.byte	0x04, 0x17
        /*000a*/ 	.short	(.L_69 - .L_68)
.L_68:
        /*000c*/ 	.word	0x00000000
        /*0010*/ 	.short	0x0002
        /*0012*/ 	.short	0x0010
        /*0014*/ 	.byte	0x00, 0xf0, 0x11, 0x00


	//----- nvinfo : EIATTR_KPARAM_INFO
	.align		4
.L_69:
        /*0018*/ 	.byte	0x04, 0x17
        /*001a*/ 	.short	(.L_71 - .L_70)
.L_70:
        /*001c*/ 	.word	0x00000000
        /*0020*/ 	.short	0x0001
        /*0022*/ 	.short	0x0008
        /*0024*/ 	.byte	0x00, 0xf5, 0x21, 0x00


	//----- nvinfo : EIATTR_KPARAM_INFO
	.align		4
.L_71:
        /*0028*/ 	.byte	0x04, 0x17
        /*002a*/ 	.short	(.L_73 - .L_72)
.L_72:
        /*002c*/ 	.word	0x00000000
        /*0030*/ 	.short	0x0000
        /*0032*/ 	.short	0x0000
        /*0034*/ 	.byte	0x00, 0xf5, 0x21, 0x00


	//----- nvinfo : EIATTR_SPARSE_MMA_MASK
	.align		4
.L_73:
        /*0038*/ 	.byte	0x03, 0x50
        /*003a*/ 	.short	0x0000


	//----- nvinfo : EIATTR_MAXREG_COUNT
	.align		4
        /*003c*/ 	.byte	0x03, 0x1b
        /*003e*/ 	.short	0x00ff


	//----- nvinfo : EIATTR_NUM_BARRIERS
	.align		4
        /*0040*/ 	.byte	0x02, 0x4c
        /*0042*/ 	.byte	0x01
	.zero		1


	//----- nvinfo : EIATTR_MERCURY_ISA_VERSION
	.align		4
        /*0044*/ 	.byte	0x03, 0x5f
        /*0046*/ 	.short	0x0101


	//----- nvinfo : EIATTR_VRC_CTA_INIT_COUNT
	.align		4
        /*0048*/ 	.byte	0x02, 0x4a
	.zero		1
	.zero		1


	//----- nvinfo : EIATTR_EXIT_INSTR_OFFSETS
	.align		4
        /*004c*/ 	.byte	0x04, 0x1c
        /*004e*/ 	.short	(.L_75 - .L_74)


	//   ....[0]....
.L_74:
        /*0050*/ 	.word	0x00000210


	//   ....[1]....
        /*0054*/ 	.word	0x00000290


	//----- nvinfo : EIATTR_CBANK_PARAM_SIZE
	.align		4
.L_75:
        /*0058*/ 	.byte	0x03, 0x19
        /*005a*/ 	.short	0x0014


	//----- nvinfo : EIATTR_PARAM_CBANK
	.align		4
        /*005c*/ 	.byte	0x04, 0x0a
        /*005e*/ 	.short	(.L_77 - .L_76)
	.align		4
.L_76:
        /*0060*/ 	.word	index@(.nv.constant0._Z17reduce_sum_kernelPKdPdi)
        /*0064*/ 	.short	0x0380
        /*0066*/ 	.short	0x0014


	//----- nvinfo : EIATTR_SW_WAR
	.align		4
.L_77:
        /*0068*/ 	.byte	0x04, 0x36
        /*006a*/ 	.short	(.L_79 - .L_78)
.L_78:
        /*006c*/ 	.word	0x00000008
.L_79:


//--------------------- .nv.info._Z23reduce_max_index_kernelPKcPiS1_S1_i --------------------------
	.section	.nv.info._Z23reduce_max_index_kernelPKcPiS1_S1_i,"",@"SHT_CUDA_INFO"
	.sectionflags	@""
	.align	4


	//----- nvinfo : EIATTR_CUDA_API_VERSION
	.align		4
        /*0000*/ 	.byte	0x04, 0x37
        /*0002*/ 	.short	(.L_81 - .L_80)
.L_80:
        /*0004*/ 	.word	0x00000082


	//----- nvinfo : EIATTR_KPARAM_INFO
	.align		4
.L_81:
        /*0008*/ 	.byte	0x04, 0x17
        /*000a*/ 	.short	(.L_83 - .L_82)
.L_82:
        /*000c*/ 	.word	0x00000000
        /*0010*/ 	.short	0x0004
        /*0012*/ 	.short	0x0020
        /*0014*/ 	.byte	0x00, 0xf0, 0x11, 0x00


	//----- nvinfo : EIATTR_KPARAM_INFO
	.align		4
.L_83:
        /*0018*/ 	.byte	0x04, 0x17
        /*001a*/ 	.short	(.L_85 - .L_84)
.L_84:
        /*001c*/ 	.word	0x00000000
        /*0020*/ 	.short	0x0003
        /*0022*/ 	.short	0x0018
        /*0024*/ 	.byte	0x00, 0xf5, 0x21, 0x00


	//----- nvinfo : EIATTR_KPARAM_INFO
	.align		4
.L_85:
        /*0028*/ 	.byte	0x04, 0x17
        /*002a*/ 	.short	(.L_87 - .L_86)
.L_86:
        /*002c*/ 	.word	0x00000000
        /*0030*/ 	.short	0x0002
        /*0032*/ 	.short	0x0010
        /*0034*/ 	.byte	0x00, 0xf5, 0x21, 0x00


	//----- nvinfo : EIATTR_KPARAM_INFO
	.align		4
.L_87:
        /*0038*/ 	.byte	0x04, 0x17
        /*003a*/ 	.short	(.L_89 - .L_88)
.L_88:
        /*003c*/ 	.word	0x00000000
        /*0040*/ 	.short	0x0001
        /*0042*/ 	.short	0x0008
        /*0044*/ 	.byte	0x00, 0xf5, 0x21, 0x00


	//----- nvinfo : EIATTR_KPARAM_INFO
	.align		4
.L_89:
        /*0048*/ 	.byte	0x04, 0x17
        /*004a*/ 	.short	(.L_91 - .L_90)
.L_90:
        /*004c*/ 	.word	0x00000000
        /*0050*/ 	.short	0x0000
        /*0052*/ 	.short	0x0000
        /*0054*/ 	.byte	0x00, 0xf5, 0x21, 0x00


	//----- nvinfo : EIATTR_SPARSE_MMA_MASK
	.align		4
.L_91:
        /*0058*/ 	.byte	0x03, 0x50
        /*005a*/ 	.short	0x0000


	//----- nvinfo : EIATTR_MAXREG_COUNT
	.align		4
        /*005c*/ 	.byte	0x03, 0x1b
        /*005e*/ 	.short	0x00ff


	//----- nvinfo : EIATTR_NUM_BARRIERS
	.align		4
        /*0060*/ 	.byte	0x02, 0x4c
        /*0062*/ 	.byte	0x01
	.zero		1


	//----- nvinfo : EIATTR_MERCURY_ISA_VERSION
	.align		4
        /*0064*/ 	.byte	0x03, 0x5f
        /*0066*/ 	.short	0x0101


	//----- nvinfo : EIATTR_VRC_CTA_INIT_COUNT
	.align		4
        /*0068*/ 	.byte	0x02, 0x4a
	.zero		1
	.zero		1


	//----- nvinfo : EIATTR_EXIT_INSTR_OFFSETS
	.align		4
        /*006c*/ 	.byte	0x04, 0x1c
        /*006e*/ 	.short	(.L_93 - .L_92)


	//   ....[0]....
.L_92:
        /*0070*/ 	.word	0x00000560


	//   ....[1]....
        /*0074*/ 	.word	0x000005e0


	//----- nvinfo : EIATTR_CRS_STACK_SIZE
	.align		4
.L_93:
        /*0078*/ 	.byte	0x04, 0x1e
        /*007a*/ 	.short	(.L_95 - .L_94)
.L_94:
        /*007c*/ 	.word	0x00000000


	//----- nvinfo : EIATTR_CBANK_PARAM_SIZE
	.align		4
.L_95:
        /*0080*/ 	.byte	0x03, 0x19
        /*0082*/ 	.short	0x0024


	//----- nvinfo : EIATTR_PARAM_CBANK
	.align		4
        /*0084*/ 	.byte	0x04, 0x0a
        /*0086*/ 	.short	(.L_97 - .L_96)
	.align		4
.L_96:
        /*0088*/ 	.word	index@(.nv.constant0._Z23reduce_max_index_kernelPKcPiS1_S1_i)
        /*008c*/ 	.short	0x0380
        /*008e*/ 	.short	0x0024


	//----- nvinfo : EIATTR_SW_WAR
	.align		4
.L_97:
        /*0090*/ 	.byte	0x04, 0x36
        /*0092*/ 	.short	(.L_99 - .L_98)
.L_98:
        /*0094*/ 	.word	0x00000008
.L_99:


//--------------------- .nv.info._Z17reduce_max_kernelPKdPdi --------------------------
	.section	.nv.info._Z17reduce_max_kernelPKdPdi,"",@"SHT_CUDA_INFO"
	.sectionflags	@""
	.align	4


	//----- nvinfo : EIATTR_CUDA_API_VERSION
	.align		4
        /*0000*/ 	.byte	0x04, 0x37
        /*0002*/ 	.short	(.L_101 - .L_100)
.L_100:
        /*0004*/ 	.word	0x00000082


	//----- nvinfo : EIATTR_KPARAM_INFO
	.align		4
.L_101:
        /*0008*/ 	.byte	0x04, 0x17
        /*000a*/ 	.short	(.L_103 - .L_102)
.L_102:
        /*000c*/ 	.word	0x00000000
        /*0010*/ 	.short	0x0002
        /*0012*/ 	.short	0x0010
        /*0014*/ 	.byte	0x00, 0xf0, 0x11, 0x00


	//----- nvinfo : EIATTR_KPARAM_INFO
	.align		4
.L_103:
        /*0018*/ 	.byte	0x04, 0x17
        /*001a*/ 	.short	(.L_105 - .L_104)
.L_104:
        /*001c*/ 	.word	0x00000000
        /*0020*/ 	.short	0x0001
        /*0022*/ 	.short	0x0008
        /*0024*/ 	.byte	0x00, 0xf5, 0x21, 0x00


	//----- nvinfo : EIATTR_KPARAM_INFO
	.align		4
.L_105:
        /*0028*/ 	.byte	0x04, 0x17
        /*002a*/ 	.short	(.L_107 - .L_106)
.L_106:
        /*002c*/ 	.word	0x00000000
        /*0030*/ 	.short	0x0000
        /*0032*/ 	.short	0x0000
        /*0034*/ 	.byte	0x00, 0xf5, 0x21, 0x00


	//----- nvinfo : EIATTR_SPARSE_MMA_MASK
	.align		4
.L_107:
        /*0038*/ 	.byte	0x03, 0x50
        /*003a*/ 	.short	0x0000


	//----- nvinfo : EIATTR_MAXREG_COUNT
	.align		4
        /*003c*/ 	.byte	0x03, 0x1b
        /*003e*/ 	.short	0x00ff


	//----- nvinfo : EIATTR_NUM_BARRIERS
	.align		4
        /*0040*/ 	.byte	0x02, 0x4c
        /*0042*/ 	.byte	0x01
	.zero		1


	//----- nvinfo : EIATTR_MERCURY_ISA_VERSION
	.align		4
        /*0044*/ 	.byte	0x03, 0x5f
        /*0046*/ 	.short	0x0101


	//----- nvinfo : EIATTR_VRC_CTA_INIT_COUNT
	.align		4
        /*0048*/ 	.byte	0x02, 0x4a
	.zero		1
	.zero		1


	//----- nvinfo : EIATTR_EXIT_INSTR_OFFSETS
	.align		4
        /*004c*/ 	.byte	0x04, 0x1c
        /*004e*/ 	.short	(.L_109 - .L_108)


	//   ....[0]....
.L_108:
        /*0050*/ 	.word	0x00000290


	//   ....[1]....
        /*0054*/ 	.word	0x00000310


	//----- nvinfo : EIATTR_CBANK_PARAM_SIZE
	.align		4
.L_109:
        /*0058*/ 	.byte	0x03, 0x19
        /*005a*/ 	.short	0x0014


	//----- nvinfo : EIATTR_PARAM_CBANK
	.align		4
        /*005c*/ 	.byte	0x04, 0x0a
        /*005e*/ 	.short	(.L_111 - .L_110)
	.align		4
.L_110:
        /*0060*/ 	.word	index@(.nv.constant0._Z17reduce_max_kernelPKdPdi)
        /*0064*/ 	.short	0x0380
        /*0066*/ 	.short	0x0014


	//----- nvinfo : EIATTR_SW_WAR
	.align		4
.L_111:
        /*0068*/ 	.byte	0x04, 0x36
        /*006a*/ 	.short	(.L_113 - .L_112)
.L_112:
        /*006c*/ 	.word	0x00000008
.L_113:


//--------------------- .nv.info._Z17reduce_max_kernelPKlPli --------------------------
	.section	.nv.info._Z17reduce_max_kernelPKlPli,"",@"SHT_CUDA_INFO"
	.sectionflags	@""
	.align	4


	//----- nvinfo : EIATTR_CUDA_API_VERSION
	.align		4
        /*0000*/ 	.byte	0x04, 0x37
        /*0002*/ 	.short	(.L_115 - .L_114)
.L_114:
        /*0004*/ 	.word	0x00000082


	//----- nvinfo : EIATTR_KPARAM_INFO
	.align		4
.L_115:
        /*0008*/ 	.byte	0x04, 0x17
        /*000a*/ 	.short	(.L_117 - .L_116)
.L_116:
        /*000c*/ 	.word	0x00000000
        /*0010*/ 	.short	0x0002
        /*0012*/ 	.short	0x0010
        /*0014*/ 	.byte	0x00, 0xf0, 0x11, 0x00


	//----- nvinfo : EIATTR_KPARAM_INFO
	.align		4
.L_117:
        /*0018*/ 	.byte	0x04, 0x17
        /*001a*/ 	.short	(.L_119 - .L_118)
.L_118:
        /*001c*/ 	.word	0x00000000
        /*0020*/ 	.short	0x0001
        /*0022*/ 	.short	0x0008
        /*0024*/ 	.byte	0x00, 0xf5, 0x21, 0x00


	//----- nvinfo : EIATTR_KPARAM_INFO
	.align		4
.L_119:
        /*0028*/ 	.byte	0x04, 0x17
        /*002a*/ 	.short	(.L_121 - .L_120)
.L_120:
        /*002c*/ 	.word	0x00000000
        /*0030*/ 	.short	0x0000
        /*0032*/ 	.short	0x0000
        /*0034*/ 	.byte	0x00, 0xf5, 0x21, 0x00


	//----- nvinfo : EIATTR_SPARSE_MMA_MASK
	.align		4
.L_121:
        /*0038*/ 	.byte	0x03, 0x50
        /*003a*/ 	.short	0x0000


	//----- nvinfo : EIATTR_MAXREG_COUNT
	.align		4
        /*003c*/ 	.byte	0x03, 0x1b
        /*003e*/ 	.short	0x00ff


	//----- nvinfo : EIATTR_NUM_BARRIERS
	.align		4
        /*0040*/ 	.byte	0x02, 0x4c
        /*0042*/ 	.byte	0x01
	.zero		1


	//----- nvinfo : EIATTR_MERCURY_ISA_VERSION
	.align		4
        /*0044*/ 	.byte	0x03, 0x5f
        /*0046*/ 	.short	0x0101


	//----- nvinfo : EIATTR_VRC_CTA_INIT_COUNT
	.align		4
        /*0048*/ 	.byte	0x02, 0x4a
	.zero		1
	.zero		1


	//----- nvinfo : EIATTR_EXIT_INSTR_OFFSETS
	.align		4
        /*004c*/ 	.byte	0x04, 0x1c
        /*004e*/ 	.short	(.L_123 - .L_122)


	//   ....[0]....
.L_122:
        /*0050*/ 	.word	0x00000280


	//   ....[1]....
        /*0054*/ 	.word	0x00000300


	//----- nvinfo : EIATTR_CRS_STACK_SIZE
	.align		4
.L_123:
        /*0058*/ 	.byte	0x04, 0x1e
        /*005a*/ 	.short	(.L_125 - .L_124)
.L_124:
        /*005c*/ 	.word	0x00000000


	//----- nvinfo : EIATTR_CBANK_PARAM_SIZE
	.align		4
.L_125:
        /*0060*/ 	.byte	0x03, 0x19
        /*0062*/ 	.short	0x0014


	//----- nvinfo : EIATTR_PARAM_CBANK
	.align		4
        /*0064*/ 	.byte	0x04, 0x0a
        /*0066*/ 	.short	(.L_127 - .L_126)
	.align		4
.L_126:
        /*0068*/ 	.word	index@(.nv.constant0._Z17reduce_max_kernelPKlPli)
        /*006c*/ 	.short	0x0380
        /*006e*/ 	.short	0x0014


	//----- nvinfo : EIATTR_SW_WAR
	.align		4
.L_127:
        /*0070*/ 	.byte	0x04, 0x36
        /*0072*/ 	.short	(.L_129 - .L_128)
.L_128:
        /*0074*/ 	.word	0x00000008
.L_129:


//--------------------- .nv.info._Z17reduce_max_kernelPKiPii --------------------------
	.section	.nv.info._Z17reduce_max_kernelPKiPii,"",@"SHT_CUDA_INFO"
	.sectionflags	@""
	.align	4


	//----- nvinfo : EIATTR_CUDA_API_VERSION
	.align		4
        /*0000*/ 	.byte	0x04, 0x37
        /*0002*/ 	.short	(.L_131 - .L_130)
.L_130:
        /*0004*/ 	.word	0x00000082


	//----- nvinfo : EIATTR_KPARAM_INFO
	.align		4
.L_131:
        /*0008*/ 	.byte	0x04, 0x17
        /*000a*/ 	.short	(.L_133 - .L_132)
.L_132:
        /*000c*/ 	.word	0x00000000
        /*0010*/ 	.short	0x0002
        /*0012*/ 	.short	0x0010
        /*0014*/ 	.byte	0x00, 0xf0, 0x11, 0x00


	//----- nvinfo : EIATTR_KPARAM_INFO
	.align		4
.L_133:
        /*0018*/ 	.byte	0x04, 0x17
        /*001a*/ 	.short	(.L_135 - .L_134)
.L_134:
        /*001c*/ 	.word	0x00000000
        /*0020*/ 	.short	0x0001
        /*0022*/ 	.short	0x0008
        /*0024*/ 	.byte	0x00, 0xf5, 0x21, 0x00


	//----- nvinfo : EIATTR_KPARAM_INFO
	.align		4
.L_135:
        /*0028*/ 	.byte	0x04, 0x17
        /*002a*/ 	.short	(.L_137 - .L_136)
.L_136:
        /*002c*/ 	.word	0x00000000
        /*0030*/ 	.short	0x0000
        /*0032*/ 	.short	0x0000
        /*0034*/ 	.byte	0x00, 0xf5, 0x21, 0x00


	//----- nvinfo : EIATTR_SPARSE_MMA_MASK
	.align		4
.L_137:
        /*0038*/ 	.byte	0x03, 0x50
        /*003a*/ 	.short	0x0000


	//----- nvinfo : EIATTR_MAXREG_COUNT
	.align		4
        /*003c*/ 	.byte	0x03, 0x1b
        /*003e*/ 	.short	0x00ff


	//----- nvinfo : EIATTR_NUM_BARRIERS
	.align		4
        /*0040*/ 	.byte	0x02, 0x4c
        /*0042*/ 	.byte	0x01
	.zero		1


	//----- nvinfo : EIATTR_MERCURY_ISA_VERSION
	.align		4
        /*0044*/ 	.byte	0x03, 0x5f
        /*0046*/ 	.short	0x0101


	//----- nvinfo : EIATTR_VRC_CTA_INIT_COUNT
	.align		4
        /*0048*/ 	.byte	0x02, 0x4a
	.zero		1
	.zero		1


	//----- nvinfo : EIATTR_EXIT_INSTR_OFFSETS
	.align		4
        /*004c*/ 	.byte	0x04, 0x1c
        /*004e*/ 	.short	(.L_139 - .L_138)


	//   ....[0]....
.L_138:
        /*0050*/ 	.word	0x00000210


	//   ....[1]....
        /*0054*/ 	.word	0x00000290


	//----- nvinfo : EIATTR_CBANK_PARAM_SIZE
	.align		4
.L_139:
        /*0058*/ 	.byte	0x03, 0x19
        /*005a*/ 	.short	0x0014


	//----- nvinfo : EIATTR_PARAM_CBANK
	.align		4
        /*005c*/ 	.byte	0x04, 0x0a
        /*005e*/ 	.short	(.L_141 - .L_140)
	.align		4
.L_140:
        /*0060*/ 	.word	index@(.nv.constant0._Z17reduce_max_kernelPKiPii)
        /*0064*/ 	.short	0x0380
        /*0066*/ 	.short	0x0014


	//----- nvinfo : EIATTR_SW_WAR
	.align		4
.L_141:
        /*0068*/ 	.byte	0x04, 0x36
        /*006a*/ 	.short	(.L_143 - .L_142)
.L_142:
        /*006c*/ 	.word	0x00000008
.L_143:


//--------------------- .nv.info._Z23reduce_min_index_kernelPKcPiS1_S1_i --------------------------
	.section	.nv.info._Z23reduce_min_index_kernelPKcPiS1_S1_i,"",@"SHT_CUDA_INFO"
	.sectionflags	@""
	.align	4


	//----- nvinfo : EIATTR_CUDA_API_VERSION
	.align		4
        /*0000*/ 	.byte	0x04, 0x37
        /*0002*/ 	.short	(.L_145 - .L_144)
.L_144:
        /*0004*/ 	.word	0x00000082


	//----- nvinfo : EIATTR_KPARAM_INFO
	.align		4
.L_145:
        /*0008*/ 	.byte	0x04, 0x17
        /*000a*/ 	.short	(.L_147 - .L_146)
.L_146:
        /*000c*/ 	.word	0x00000000
        /*0010*/ 	.short	0x0004
        /*0012*/ 	.short	0x0020
        /*0014*/ 	.byte	0x00, 0xf0, 0x11, 0x00


	//----- nvinfo : EIATTR_KPARAM_INFO
	.align		4
.L_147:
        /*0018*/ 	.byte	0x04, 0x17
        /*001a*/ 	.short	(.L_149 - .L_148)
.L_148:
        /*001c*/ 	.word	0x00000000
        /*0020*/ 	.short	0x0003
        /*0022*/ 	.short	0x0018
        /*0024*/ 	.byte	0x00, 0xf5, 0x21, 0x00


	//----- nvinfo : EIATTR_KPARAM_INFO
	.align		4
.L_149:
        /*0028*/ 	.byte	0x04, 0x17
        /*002a*/ 	.short	(.L_151 - .L_150)
.L_150:
        /*002c*/ 	.word	0x00000000
        /*0030*/ 	.short	0x0002
        /*0032*/ 	.short	0x0010
        /*0034*/ 	.byte	0x00, 0xf5, 0x21, 0x00


	//----- nvinfo : EIATTR_KPARAM_INFO
	.align		4
.L_151:
        /*0038*/ 	.byte	0x04, 0x17
        /*003a*/ 	.short	(.L_153 - .L_152)
.L_152:
        /*003c*/ 	.word	0x00000000
        /*0040*/ 	.short	0x0001
        /*0042*/ 	.short	0x0008
        /*0044*/ 	.byte	0x00, 0xf5, 0x21, 0x00


	//----- nvinfo : EIATTR_KPARAM_INFO
	.align		4
.L_153:
        /*0048*/ 	.byte	0x04, 0x17
        /*004a*/ 	.short	(.L_155 - .L_154)
.L_154:
        /*004c*/ 	.word	0x00000000
        /*0050*/ 	.short	0x0000
        /*0052*/ 	.short	0x0000
        /*0054*/ 	.byte	0x00, 0xf5, 0x21, 0x00


	//----- nvinfo : EIATTR_SPARSE_MMA_MASK
	.align		4
.L_155:
        /*0058*/ 	.byte	0x03, 0x50
        /*005a*/ 	.short	0x0000


	//----- nvinfo : EIATTR_MAXREG_COUNT
	.align		4
        /*005c*/ 	.byte	0x03, 0x1b
        /*005e*/ 	.short	0x00ff


	//----- nvinfo : EIATTR_NUM_BARRIERS
	.align		4
        /*0060*/ 	.byte	0x02, 0x4c
        /*0062*/ 	.byte	0x01
	.zero		1


	//----- nvinfo : EIATTR_MERCURY_ISA_VERSION
	.align		4
        /*0064*/ 	.byte	0x03, 0x5f
        /*0066*/ 	.short	0x0101


	//----- nvinfo : EIATTR_VRC_CTA_INIT_COUNT
	.align		4
        /*0068*/ 	.byte	0x02, 0x4a
	.zero		1
	.zero		1


	//----- nvinfo : EIATTR_EXIT_INSTR_OFFSETS
	.align		4
        /*006c*/ 	.byte	0x04, 0x1c
        /*006e*/ 	.short	(.L_157 - .L_156)


	//   ....[0]....
.L_156:
        /*0070*/ 	.word	0x00000560


	//   ....[1]....
        /*0074*/ 	.word	0x000005e0


	//----- nvinfo : EIATTR_CRS_STACK_SIZE
	.align		4
.L_157:
        /*0078*/ 	.byte	0x04, 0x1e
        /*007a*/ 	.short	(.L_159 - .L_158)
.L_158:
        /*007c*/ 	.word	0x00000000


	//----- nvinfo : EIATTR_CBANK_PARAM_SIZE
	.align		4
.L_159:
        /*0080*/ 	.byte	0x03, 0x19
        /*0082*/ 	.short	0x0024


	//----- nvinfo : EIATTR_PARAM_CBANK
	.align		4
        /*0084*/ 	.byte	0x04, 0x0a
        /*0086*/ 	.short	(.L_161 - .L_160)
	.align		4
.L_160:
        /*0088*/ 	.word	index@(.nv.constant0._Z23reduce_min_index_kernelPKcPiS1_S1_i)
        /*008c*/ 	.short	0x0380
        /*008e*/ 	.short	0x0024


	//----- nvinfo : EIATTR_SW_WAR
	.align		4
.L_161:
        /*0090*/ 	.byte	0x04, 0x36
        /*0092*/ 	.short	(.L_163 - .L_162)
.L_162:
        /*0094*/ 	.word	0x00000008
.L_163:


//--------------------- .nv.info._Z17reduce_min_kernelPKdPdi --------------------------
	.section	.nv.info._Z17reduce_min_kernelPKdPdi,"",@"SHT_CUDA_INFO"
	.sectionflags	@""
	.align	4


	//----- nvinfo : EIATTR_CUDA_API_VERSION
	.align		4
        /*0000*/ 	.byte	0x04, 0x37
        /*0002*/ 	.short	(.L_165 - .L_164)
.L_164:
        /*0004*/ 	.word	0x00000082


	//----- nvinfo : EIATTR_KPARAM_INFO
	.align		4
.L_165:
        /*0008*/ 	.byte	0x04, 0x17
        /*000a*/ 	.short	(.L_167 - .L_166)
.L_166:
        /*000c*/ 	.word	0x00000000
        /*0010*/ 	.short	0x0002
        /*0012*/ 	.short	0x0010
        /*0014*/ 	.byte	0x00, 0xf0, 0x11, 0x00


	//----- nvinfo : EIATTR_KPARAM_INFO
	.align		4
.L_167:
        /*0018*/ 	.byte	0x04, 0x17
        /*001a*/ 	.short	(.L_169 - .L_168)
.L_168:
        /*001c*/ 	.word	0x00000000
        /*0020*/ 	.short	0x0001
        /*0022*/ 	.short	0x0008
        /*0024*/ 	.byte	0x00, 0xf5, 0x21, 0x00


	//----- nvinfo : EIATTR_KPARAM_INFO
	.align		4
.L_169:
        /*0028*/ 	.byte	0x04, 0x17
        /*002a*/ 	.short	(.L_171 - .L_170)
.L_170:
        /*002c*/ 	.word	0x00000000
        /*0030*/ 	.short	0x0000
        /*0032*/ 	.short	0x0000
        /*0034*/ 	.byte	0x00, 0xf5, 0x21, 0x00


	//----- nvinfo : EIATTR_SPARSE_MMA_MASK
	.align		4
.L_171:
        /*0038*/ 	.byte	0x03, 0x50
        /*003a*/ 	.short	0x0000


	//----- nvinfo : EIATTR_MAXREG_COUNT
	.align		4
        /*003c*/ 	.byte	0x03, 0x1b
        /*003e*/ 	.short	0x00ff


	//----- nvinfo : EIATTR_NUM_BARRIERS
	.align		4
        /*0040*/ 	.byte	0x02, 0x4c
        /*0042*/ 	.byte	0x01
	.zero		1


	//----- nvinfo : EIATTR_MERCURY_ISA_VERSION
	.align		4
        /*0044*/ 	.byte	0x03, 0x5f
        /*0046*/ 	.short	0x0101


	//----- nvinfo : EIATTR_VRC_CTA_INIT_COUNT
	.align		4
        /*0048*/ 	.byte	0x02, 0x4a
	.zero		1
	.zero		1


	//----- nvinfo : EIATTR_EXIT_INSTR_OFFSETS
	.align		4
        /*004c*/ 	.byte	0x04, 0x1c
        /*004e*/ 	.short	(.L_173 - .L_172)


	//   ....[0]....
.L_172:
        /*0050*/ 	.word	0x00000290


	//   ....[1]....
        /*0054*/ 	.word	0x00000310


	//----- nvinfo : EIATTR_CBANK_PARAM_SIZE
	.align		4
.L_173:
        /*0058*/ 	.byte	0x03, 0x19
        /*005a*/ 	.short	0x0014


	//----- nvinfo : EIATTR_PARAM_CBANK
	.align		4
        /*005c*/ 	.byte	0x04, 0x0a
        /*005e*/ 	.short	(.L_175 - .L_174)
	.align		4
.L_174:
        /*0060*/ 	.word	index@(.nv.constant0._Z17reduce_min_kernelPKdPdi)
        /*0064*/ 	.short	0x0380
        /*0066*/ 	.short	0x0014


	//----- nvinfo : EIATTR_SW_WAR
	.align		4
.L_175:
        /*0068*/ 	.byte	0x04, 0x36
        /*006a*/ 	.short	(.L_177 - .L_176)
.L_176:
        /*006c*/ 	.word	0x00000008
.L_177:


//--------------------- .nv.info._Z17reduce_min_kernelPKlPli --------------------------
	.section	.nv.info._Z17reduce_min_kernelPKlPli,"",@"SHT_CUDA_INFO"
	.sectionflags	@""
	.align	4


	//----- nvinfo : EIATTR_CUDA_API_VERSION
	.align		4
        /*0000*/ 	.byte	0x04, 0x37
        /*0002*/ 	.short	(.L_179 - .L_178)
.L_178:
        /*0004*/ 	.word	0x00000082


	//----- nvinfo : EIATTR_KPARAM_INFO
	.align		4
.L_179:
        /*0008*/ 	.byte	0x04, 0x17
        /*000a*/ 	.short	(.L_181 - .L_180)
.L_180:
        /*000c*/ 	.word	0x00000000
        /*0010*/ 	.short	0x0002
        /*0012*/ 	.short	0x0010
        /*0014*/ 	.byte	0x00, 0xf0, 0x11, 0x00


	//----- nvinfo : EIATTR_KPARAM_INFO
	.align		4
.L_181:
        /*0018*/ 	.byte	0x04, 0x17
        /*001a*/ 	.short	(.L_183 - .L_182)
.L_182:
        /*001c*/ 	.word	0x00000000
        /*0020*/ 	.short	0x0001
        /*0022*/ 	.short	0x0008
        /*0024*/ 	.byte	0x00, 0xf5, 0x21, 0x00


	//----- nvinfo : EIATTR_KPARAM_INFO
	.align		4
.L_183:
        /*0028*/ 	.byte	0x04, 0x17
        /*002a*/ 	.short	(.L_185 - .L_184)
.L_184:
        /*002c*/ 	.word	0x00000000
        /*0030*/ 	.short	0x0000
        /*0032*/ 	.short	0x0000
        /*0034*/ 	.byte	0x00, 0xf5, 0x21, 0x00


	//----- nvinfo : EIATTR_SPARSE_MMA_MASK
	.align		4
.L_185:
        /*0038*/ 	.byte	0x03, 0x50
        /*003a*/ 	.short	0x0000


	//----- nvinfo : EIATTR_MAXREG_COUNT
	.align		4
        /*003c*/ 	.byte	0x03, 0x1b
        /*003e*/ 	.short	0x00ff


	//----- nvinfo : EIATTR_NUM_BARRIERS
	.align		4
        /*0040*/ 	.byte	0x02, 0x4c
        /*0042*/ 	.byte	0x01
	.zero		1


	//----- nvinfo : EIATTR_MERCURY_ISA_VERSION
	.align		4
        /*0044*/ 	.byte	0x03, 0x5f
        /*0046*/ 	.short	0x0101


	//----- nvinfo : EIATTR_VRC_CTA_INIT_COUNT
	.align		4
        /*0048*/ 	.byte	0x02, 0x4a
	.zero		1
	.zero		1


	//----- nvinfo : EIATTR_EXIT_INSTR_OFFSETS
	.align		4
        /*004c*/ 	.byte	0x04, 0x1c
        /*004e*/ 	.short	(.L_187 - .L_186)


	//   ....[0]....
.L_186:
        /*0050*/ 	.word	0x00000280


	//   ....[1]....
        /*0054*/ 	.word	0x00000300


	//----- nvinfo : EIATTR_CRS_STACK_SIZE
	.align		4
.L_187:
        /*0058*/ 	.byte	0x04, 0x1e
        /*005a*/ 	.short	(.L_189 - .L_188)
.L_188:
        /*005c*/ 	.word	0x00000000


	//----- nvinfo : EIATTR_CBANK_PARAM_SIZE
	.align		4
.L_189:
        /*0060*/ 	.byte	0x03, 0x19
        /*0062*/ 	.short	0x0014


	//----- nvinfo : EIATTR_PARAM_CBANK
	.align		4
        /*0064*/ 	.byte	0x04, 0x0a
        /*0066*/ 	.short	(.L_191 - .L_190)
	.align		4
.L_190:
        /*0068*/ 	.word	index@(.nv.constant0._Z17reduce_min_kernelPKlPli)
        /*006c*/ 	.short	0x0380
        /*006e*/ 	.short	0x0014


	//----- nvinfo : EIATTR_SW_WAR
	.align		4
.L_191:
        /*0070*/ 	.byte	0x04, 0x36
        /*0072*/ 	.short	(.L_193 - .L_192)
.L_192:
        /*0074*/ 	.word	0x00000008
.L_193:


//--------------------- .nv.info._Z17reduce_min_kernelPKiPii --------------------------
	.section	.nv.info._Z17reduce_min_kernelPKiPii,"",@"SHT_CUDA_INFO"
	.sectionflags	@""
	.align	4


	//----- nvinfo : EIATTR_CUDA_API_VERSION
	.align		4
        /*0000*/ 	.byte	0x04, 0x37
        /*0002*/ 	.short	(.L_195 - .L_194)
.L_194:
        /*0004*/ 	.word	0x00000082


	//----- nvinfo : EIATTR_KPARAM_INFO
	.align		4
.L_195:
        /*0008*/ 	.byte	0x04, 0x17
        /*000a*/ 	.short	(.L_197 - .L_196)
.L_196:
        /*000c*/ 	.word	0x00000000
        /*0010*/ 	.short	0x0002
        /*0012*/ 	.short	0x0010
        /*0014*/ 	.byte	0x00, 0xf0, 0x11, 0x00


	//----- nvinfo : EIATTR_KPARAM_INFO
	.align		4
.L_197:
        /*0018*/ 	.byte	0x04, 0x17
        /*001a*/ 	.short	(.L_199 - .L_198)
.L_198:
        /*001c*/ 	.word	0x00000000
        /*0020*/ 	.short	0x0001
        /*0022*/ 	.short	0x0008
        /*0024*/ 	.byte	0x00, 0xf5, 0x21, 0x00


	//----- nvinfo : EIATTR_KPARAM_INFO
	.align		4
.L_199:
        /*0028*/ 	.byte	0x04, 0x17
        /*002a*/ 	.short	(.L_201 - .L_200)
.L_200:
        /*002c*/ 	.word	0x00000000
        /*0030*/ 	.short	0x0000
        /*0032*/ 	.short	0x0000
        /*0034*/ 	.byte	0x00, 0xf5, 0x21, 0x00


	//----- nvinfo : EIATTR_SPARSE_MMA_MASK
	.align		4
.L_201:
        /*0038*/ 	.byte	0x03, 0x50
        /*003a*/ 	.short	0x0000


	//----- nvinfo : EIATTR_MAXREG_COUNT
	.align		4
        /*003c*/ 	.byte	0x03, 0x1b
        /*003e*/ 	.short	0x00ff


	//----- nvinfo : EIATTR_NUM_BARRIERS
	.align		4
        /*0040*/ 	.byte	0x02, 0x4c
        /*0042*/ 	.byte	0x01
	.zero		1


	//----- nvinfo : EIATTR_MERCURY_ISA_VERSION
	.align		4
        /*0044*/ 	.byte	0x03, 0x5f
        /*0046*/ 	.short	0x0101


	//----- nvinfo : EIATTR_VRC_CTA_INIT_COUNT
	.align		4
        /*0048*/ 	.byte	0x02, 0x4a
	.zero		1
	.zero		1


	//----- nvinfo : EIATTR_EXIT_INSTR_OFFSETS
	.align		4
        /*004c*/ 	.byte	0x04, 0x1c
        /*004e*/ 	.short	(.L_203 - .L_202)


	//   ....[0]....
.L_202:
        /*0050*/ 	.word	0x00000210


	//   ....[1]....
        /*0054*/ 	.word	0x00000290


	//----- nvinfo : EIATTR_CBANK_PARAM_SIZE
	.align		4
.L_203:
        /*0058*/ 	.byte	0x03, 0x19
        /*005a*/ 	.short	0x0014


	//----- nvinfo : EIATTR_PARAM_CBANK
	.align		4
        /*005c*/ 	.byte	0x04, 0x0a
        /*005e*/ 	.short	(.L_205 - .L_204)
	.align		4
.L_204:
        /*0060*/ 	.word	index@(.nv.constant0._Z17reduce_min_kernelPKiPii)
        /*0064*/ 	.short	0x0380
        /*0066*/ 	.short	0x0014


	//----- nvinfo : EIATTR_SW_WAR
	.align		4
.L_205:
        /*0068*/ 	.byte	0x04, 0x36
        /*006a*/ 	.short	(.L_207 - .L_206)
.L_206:
        /*006c*/ 	.word	0x00000008
.L_207:


//--------------------- .nv.info._Z17reduce_sum_kernelPKlPli --------------------------
	.section	.nv.info._Z17reduce_sum_kernelPKlPli,"",@"SHT_CUDA_INFO"
	.sectionflags	@""
	.align	4


	//----- nvinfo : EIATTR_CUDA_API_VERSION
	.align		4
        /*0000*/ 	.byte	0x04, 0x37
        /*0002*/ 	.short	(.L_209 - .L_208)
.L_208:
        /*0004*/ 	.word	0x00000082


	//----- nvinfo : EIATTR_KPARAM_INFO
	.align		4
.L_209:
        /*0008*/ 	.byte	0x04, 0x17
        /*000a*/ 	.short	(.L_211 - .L_210)
.L_210:
        /*000c*/ 	.word	0x00000000
        /*0010*/ 	.short	0x0002
        /*0012*/ 	.short	0x0010
        /*0014*/ 	.byte	0x00, 0xf0, 0x11, 0x00


	//----- nvinfo : EIATTR_KPARAM_INFO
	.align		4
.L_211:
        /*0018*/ 	.byte	0x04, 0x17
        /*001a*/ 	.short	(.L_213 - .L_212)
.L_212:
        /*001c*/ 	.word	0x00000000
        /*0020*/ 	.short	0x0001
        /*0022*/ 	.short	0x0008
        /*0024*/ 	.byte	0x00, 0xf5, 0x21, 0x00


	//----- nvinfo : EIATTR_KPARAM_INFO
	.align		4
.L_213:
        /*0028*/ 	.byte	0x04, 0x17
        /*002a*/ 	.short	(.L_215 - .L_214)
.L_214:
        /*002c*/ 	.word	0x00000000
        /*0030*/ 	.short	0x0000
        /*0032*/ 	.short	0x0000
        /*0034*/ 	.byte	0x00, 0xf5, 0x21, 0x00


	//----- nvinfo : EIATTR_SPARSE_MMA_MASK
	.align		4
.L_215:
        /*0038*/ 	.byte	0x03, 0x50
        /*003a*/ 	.short	0x0000


	//----- nvinfo : EIATTR_MAXREG_COUNT
	.align		4
        /*003c*/ 	.byte	0x03, 0x1b
        /*003e*/ 	.short	0x00ff


	//----- nvinfo : EIATTR_NUM_BARRIERS
	.align		4
        /*0040*/ 	.byte	0x02, 0x4c
        /*0042*/ 	.byte	0x01
	.zero		1


	//----- nvinfo : EIATTR_MERCURY_ISA_VERSION
	.align		4
        /*0044*/ 	.byte	0x03, 0x5f
        /*0046*/ 	.short	0x0101


	//----- nvinfo : EIATTR_VRC_CTA_INIT_COUNT
	.align		4
        /*0048*/ 	.byte	0x02, 0x4a
	.zero		1
	.zero		1


	//----- nvinfo : EIATTR_EXIT_INSTR_OFFSETS
	.align		4
        /*004c*/ 	.byte	0x04, 0x1c
        /*004e*/ 	.short	(.L_217 - .L_216)


	//   ....[0]....
.L_216:
        /*0050*/ 	.word	0x00000240


	//   ....[1]....
        /*0054*/ 	.word	0x000002c0


	//----- nvinfo : EIATTR_CBANK_PARAM_SIZE
	.align		4
.L_217:
        /*0058*/ 	.byte	0x03, 0x19
        /*005a*/ 	.short	0x0014


	//----- nvinfo : EIATTR_PARAM_CBANK
	.align		4
        /*005c*/ 	.byte	0x04, 0x0a
        /*005e*/ 	.short	(.L_219 - .L_218)
	.align		4
.L_218:
        /*0060*/ 	.word	index@(.nv.constant0._Z17reduce_sum_kernelPKlPli)
        /*0064*/ 	.short	0x0380
        /*0066*/ 	.short	0x0014


	//----- nvinfo : EIATTR_SW_WAR
	.align		4
.L_219:
        /*0068*/ 	.byte	0x04, 0x36
        /*006a*/ 	.short	(.L_221 - .L_220)
.L_220:
        /*006c*/ 	.word	0x00000008
.L_221:


//--------------------- .nv.info._Z17reduce_sum_kernelPKiPii --------------------------
	.section	.nv.info._Z17reduce_sum_kernelPKiPii,"",@"SHT_CUDA_INFO"
	.sectionflags	@""
	.align	4


	//----- nvinfo : EIATTR_CUDA_API_VERSION
	.align		4
        /*0000*/ 	.byte	0x04, 0x37
        /*0002*/ 	.short	(.L_223 - .L_222)
.L_222:
        /*0004*/ 	.word	0x00000082


	//----- nvinfo : EIATTR_KPARAM_INFO
	.align		4
.L_223:
        /*0008*/ 	.byte	0x04, 0x17
        /*000a*/ 	.short	(.L_225 - .L_224)
.L_224:
        /*000c*/ 	.word	0x00000000
        /*0010*/ 	.short	0x0002
        /*0012*/ 	.short	0x0010
        /*0014*/ 	.byte	0x00, 0xf0, 0x11, 0x00


	//----- nvinfo : EIATTR_KPARAM_INFO
	.align		4
.L_225:
        /*0018*/ 	.byte	0x04, 0x17
        /*001a*/ 	.short	(.L_227 - .L_226)
.L_226:
        /*001c*/ 	.word	0x00000000
        /*0020*/ 	.short	0x0001
        /*0022*/ 	.short	0x0008
        /*0024*/ 	.byte	0x00, 0xf5, 0x21, 0x00


	//----- nvinfo : EIATTR_KPARAM_INFO
	.align		4
.L_227:
        /*0028*/ 	.byte	0x04, 0x17
        /*002a*/ 	.short	(.L_229 - .L_228)
.L_228:
        /*002c*/ 	.word	0x00000000
        /*0030*/ 	.short	0x0000
        /*0032*/ 	.short	0x0000
        /*0034*/ 	.byte	0x00, 0xf5, 0x21, 0x00


	//----- nvinfo : EIATTR_SPARSE_MMA_MASK
	.align		4
.L_229:
        /*0038*/ 	.byte	0x03, 0x50
        /*003a*/ 	.short	0x0000


	//----- nvinfo : EIATTR_MAXREG_COUNT
	.align		4
        /*003c*/ 	.byte	0x03, 0x1b
        /*003e*/ 	.short	0x00ff


	//----- nvinfo : EIATTR_NUM_BARRIERS
	.align		4
        /*0040*/ 	.byte	0x02, 0x4c
        /*0042*/ 	.byte	0x01
	.zero		1


	//----- nvinfo : EIATTR_MERCURY_ISA_VERSION
	.align		4
        /*0044*/ 	.byte	0x03, 0x5f
        /*0046*/ 	.short	0x0101


	//----- nvinfo : EIATTR_VRC_CTA_INIT_COUNT
	.align		4
        /*0048*/ 	.byte	0x02, 0x4a
	.zero		1
	.zero		1


	//----- nvinfo : EIATTR_EXIT_INSTR_OFFSETS
	.align		4
        /*004c*/ 	.byte	0x04, 0x1c
        /*004e*/ 	.short	(.L_231 - .L_230)


	//   ....[0]....
.L_230:
        /*0050*/ 	.word	0x00000230


	//   ....[1]....
        /*0054*/ 	.word	0x000002b0


	//----- nvinfo : EIATTR_CBANK_PARAM_SIZE
	.align		4
.L_231:
        /*0058*/ 	.byte	0x03, 0x19
        /*005a*/ 	.short	0x0014


	//----- nvinfo : EIATTR_PARAM_CBANK
	.align		4
        /*005c*/ 	.byte	0x04, 0x0a
        /*005e*/ 	.short	(.L_233 - .L_232)
	.align		4
.L_232:
        /*0060*/ 	.word	index@(.nv.constant0._Z17reduce_sum_kernelPKiPii)
        /*0064*/ 	.short	0x0380
        /*0066*/ 	.short	0x0014


	//----- nvinfo : EIATTR_SW_WAR
	.align		4
.L_233:
        /*0068*/ 	.byte	0x04, 0x36
        /*006a*/ 	.short	(.L_235 - .L_234)
.L_234:
        /*006c*/ 	.word	0x00000008
.L_235:


//--------------------- .nv.callgraph             --------------------------
	.section	.nv.callgraph,"",@"SHT_CUDA_CALLGRAPH"
	.align	4
	.sectionentsize	8
	.align		4
        /*0000*/ 	.word	0x00000000
	.align		4
        /*0004*/ 	.word	0xffffffff
	.align		4
        /*0008*/ 	.word	0x00000000
	.align		4
        /*000c*/ 	.word	0xfffffffe
	.align		4
        /*0010*/ 	.word	0x00000000
	.align		4
        /*0014*/ 	.word	0xfffffffd
	.align		4
        /*0018*/ 	.word	0x00000000
	.align		4
        /*001c*/ 	.word	0xfffffffc


//--------------------- .text._Z17reduce_sum_kernelPKdPdi --------------------------
	.section	.text._Z17reduce_sum_kernelPKdPdi,"ax",@progbits
	.align	128
        .global         _Z17reduce_sum_kernelPKdPdi
        .type           _Z17reduce_sum_kernelPKdPdi,@function
        .size           _Z17reduce_sum_kernelPKdPdi,(.L_x_49 - _Z17reduce_sum_kernelPKdPdi)
        .other          _Z17reduce_sum_kernelPKdPdi,@"STO_CUDA_ENTRY STV_DEFAULT"
_Z17reduce_sum_kernelPKdPdi:
.text._Z17reduce_sum_kernelPKdPdi:
[----:B------:R-:W-:Y:S01]  /*0000*/  LDC R1, c[0x0][0x37c] ;  /* 0x0000df00ff017b82 */ /* 0x000fe20000000800 */
[----:B------:R-:W0:Y:S01]  /*0010*/  S2R R8, SR_TID.X ;  /* 0x0000000000087919 */ /* 0x000e220000002100 */
[----:B------:R-:W0:Y:S01]  /*0020*/  LDCU UR8, c[0x0][0x360] ;  /* 0x00006c00ff0877ac */ /* 0x000e220008000800 */
[----:B------:R-:W-:Y:S01]  /*0030*/  CS2R R2, SRZ ;  /* 0x0000000000027805 */ /* 0x000fe2000001ff00 */
[----:B------:R-:W0:Y:S01]  /*0040*/  S2R R9, SR_CTAID.X ;  /* 0x0000000000097919 */ /* 0x000e220000002500 */
[----:B------:R-:W1:Y:S01]  /*0050*/  LDCU UR4, c[0x0][0x390] ;  /* 0x00007200ff0477ac */ /* 0x000e620008000800 */
[----:B------:R-:W2:Y:S01]  /*0060*/  LDCU.64 UR6, c[0x0][0x358] ;  /* 0x00006b00ff0677ac */ /* 0x000ea20008000a00 */
[----:B0-----:R-:W-:-:S05]  /*0070*/  IMAD R7, R9, UR8, R8 ;  /* 0x0000000809077c24 */ /* 0x001fca000f8e0208 */
[----:B-1----:R-:W-:-:S13]  /*0080*/  ISETP.GE.U32.AND P0, PT, R7, UR4, PT ;  /* 0x0000000407007c0c */ /* 0x002fda000bf06070 */
[----:B------:R-:W0:Y:S02]  /*0090*/  @!P0 LDC.64 R4, c[0x0][0x380] ;  /* 0x0000e000ff048b82 */ /* 0x000e240000000a00 */
[----:B0-----:R-:W-:-:S05]  /*00a0*/  @!P0 IMAD.WIDE.U32 R4, R7, 0x8, R4 ;  /* 0x0000000807048825 */ /* 0x001fca00078e0004 */
[----:B--2---:R-:W2:Y:S01]  /*00b0*/  @!P0 LDG.E.64 R2, desc[UR6][R4.64] ;  /* 0x0000000604028981 */ /* 0x004ea2000c1e1b00 */
[----:B------:R-:W0:Y:S01]  /*00c0*/  S2UR UR5, SR_CgaCtaId ;  /* 0x00000000000579c3 */ /* 0x000e220000008800 */
[----:B------:R-:W-:Y:S01]  /*00d0*/  IMAD.U32 R0, RZ, RZ, UR8 ;  /* 0x00000008ff007e24 */ /* 0x000fe2000f8e00ff */
[----:B------:R-:W-:Y:S01]  /*00e0*/  UMOV UR4, 0x400 ;  /* 0x0000040000047882 */ /* 0x000fe20000000000 */
[----:B------:R-:W-:-:S03]  /*00f0*/  ISETP.NE.AND P0, PT, R8, RZ, PT ;  /* 0x000000ff0800720c */ /* 0x000fc60003f05270 */
[----:B------:R-:W-:Y:S01]  /*0100*/  ISETP.GE.U32.AND P1, PT, R0, 0x2, PT ;  /* 0x000000020000780c */ /* 0x000fe20003f26070 */
[----:B0-----:R-:W-:-:S06]  /*0110*/  ULEA UR4, UR5, UR4, 0x18 ;  /* 0x0000000405047291 */ /* 0x001fcc000f8ec0ff */
[----:B------:R-:W-:-:S05]  /*0120*/  LEA R7, R8, UR4, 0x3 ;  /* 0x0000000408077c11 */ /* 0x000fca000f8e18ff */
[----:B--2---:R0:W-:Y:S01]  /*0130*/  STS.64 [R7], R2 ;  /* 0x0000000207007388 */ /* 0x0041e20000000a00 */
[----:B------:R-:W-:Y:S06]  /*0140*/  BAR.SYNC.DEFER_BLOCKING 0x0 ;  /* 0x0000000000007b1d */ /* 0x000fec0000010000 */
[----:B------:R-:W-:Y:S05]  /*0150*/  @!P1 BRA `(.L_x_0) ;  /* 0x00000000002c9947 */ /* 0x000fea0003800000 */
.L_x_1:
[----:B------:R-:W-:-:S04]  /*0160*/  SHF.R.U32.HI R10, RZ, 0x1, R0 ;  /* 0x00000001ff0a7819 */ /* 0x000fc80000011600 */
[----:B------:R-:W-:-:S13]  /*0170*/  ISETP.GE.U32.AND P1, PT, R8, R10, PT ;  /* 0x0000000a0800720c */ /* 0x000fda0003f26070 */
[----:B------:R-:W-:Y:S01]  /*0180*/  @!P1 IMAD R6, R10, 0x8, R7 ;  /* 0x000000080a069824 */ /* 0x000fe200078e0207 */
[----:B------:R-:W-:Y:S04]  /*0190*/  @!P1 LDS.64 R4, [R7] ;  /* 0x0000000007049984 */ /* 0x000fe80000000a00 */
[----:B0-----:R-:W0:Y:S02]  /*01a0*/  @!P1 LDS.64 R2, [R6] ;  /* 0x0000000006029984 */ /* 0x001e240000000a00 */
[----:B0-----:R-:W-:-:S07]  /*01b0*/  @!P1 DADD R2, R2, R4 ;  /* 0x0000000002029229 */ /* 0x001fce0000000004 */
[----:B------:R1:W-:Y:S01]  /*01c0*/  @!P1 STS.64 [R7], R2 ;  /* 0x0000000207009388 */ /* 0x0003e20000000a00 */
[----:B------:R-:W-:Y:S01]  /*01d0*/  BAR.SYNC.DEFER_BLOCKING 0x0 ;  /* 0x0000000000007b1d */ /* 0x000fe20000010000 */
[----:B------:R-:W-:Y:S01]  /*01e0*/  ISETP.GT.U32.AND P1, PT, R0, 0x3, PT ;  /* 0x000000030000780c */ /* 0x000fe20003f24070 */
[----:B------:R-:W-:-:S12]  /*01f0*/  IMAD.MOV.U32 R0, RZ, RZ, R10 ;  /* 0x000000ffff007224 */ /* 0x000fd800078e000a */
[----:B-1----:R-:W-:Y:S05]  /*0200*/  @P1 BRA `(.L_x_1) ;  /* 0xfffffffc00d41947 */ /* 0x002fea000383ffff */
.L_x_0:
[----:B------:R-:W-:Y:S05]  /*0210*/  @P0 EXIT ;  /* 0x000000000000094d */ /* 0x000fea0003800000 */
[----:B------:R-:W1:Y:S01]  /*0220*/  S2UR UR5, SR_CgaCtaId ;  /* 0x00000000000579c3 */ /* 0x000e620000008800 */
[----:B------:R-:W-:-:S07]  /*0230*/  UMOV UR4, 0x400 ;  /* 0x0000040000047882 */ /* 0x000fce0000000000 */
[----:B------:R-:W2:Y:S01]  /*0240*/  LDC.64 R4, c[0x0][0x388] ;  /* 0x0000e200ff047b82 */ /* 0x000ea20000000a00 */
[----:B-1----:R-:W-:Y:S01]  /*0250*/  ULEA UR4, UR5, UR4, 0x18 ;  /* 0x0000000405047291 */ /* 0x002fe2000f8ec0ff */
[----:B--2---:R-:W-:-:S08]  /*0260*/  IMAD.WIDE.U32 R4, R9, 0x8, R4 ;  /* 0x0000000809047825 */ /* 0x004fd000078e0004 */
[----:B0-----:R-:W0:Y:S04]  /*0270*/  LDS.64 R2, [UR4] ;  /* 0x00000004ff027984 */ /* 0x001e280008000a00 */
[----:B0-----:R-:W-:Y:S01]  /*0280*/  STG.E.64 desc[UR6][R4.64], R2 ;  /* 0x0000000204007986 */ /* 0x001fe2000c101b06 */
[----:B------:R-:W-:Y:S05]  /*0290*/  EXIT ;  /* 0x000000000000794d */ /* 0x000fea0003800000 */
.L_x_2:
[----:B------:R-:W-:-:S00]  /*02a0*/  BRA `(.L_x_2) ;  /* 0xfffffffc00fc7947 */ /* 0x000fc0000383ffff */
[----:B------:R-:W-:-:S00]  /*02b0*/  NOP ;  /* 0x0000000000007918 */ /* 0x000fc00000000000 */
        /* <DEDUP_REMOVED lines=12> */
.L_x_49:


//--------------------- .text._Z23reduce_max_index_kernelPKcPiS1_S1_i --------------------------
	.section	.text._Z23reduce_max_index_kernelPKcPiS1_S1_i,"ax",@progbits
	.align	128
        .global         _Z23reduce_max_index_kernelPKcPiS1_S1_i
        .type           _Z23reduce_max_index_kernelPKcPiS1_S1_i,@function
        .size           _Z23reduce_max_index_kernelPKcPiS1_S1_i,(.L_x_50 - _Z23reduce_max_index_kernelPKcPiS1_S1_i)
        .other          _Z23reduce_max_index_kernelPKcPiS1_S1_i,@"STO_CUDA_ENTRY STV_DEFAULT"
_Z23reduce_max_index_kernelPKcPiS1_S1_i:
.text._Z23reduce_max_index_kernelPKcPiS1_S1_i:
[----:B------:R-:W-:Y:S01]  /*0000*/  LDC R1, c[0x0][0x37c] ;  /* 0x0000df00ff017b82 */ /* 0x000fe20000000800 */
[----:B------:R-:W0:Y:S01]  /*0010*/  S2R R3, SR_TID.X ;  /* 0x0000000000037919 */ /* 0x000e220000002100 */
[----:B------:R-:W0:Y:S01]  /*0020*/  LDCU UR8, c[0x0][0x360] ;  /* 0x00006c00ff0877ac */ /* 0x000e220008000800 */
[----:B------:R-:W-:Y:S01]  /*0030*/  IMAD.MOV.U32 R9, RZ, RZ, -0x1 ;  /* 0xffffffffff097424 */ /* 0x000fe200078e00ff */
[----:B------:R-:W0:Y:S01]  /*0040*/  S2R R0, SR_CTAID.X ;  /* 0x0000000000007919 */ /* 0x000e220000002500 */
[----:B------:R-:W1:Y:S01]  /*0050*/  LDCU UR4, c[0x0][0x3a0] ;  /* 0x00007400ff0477ac */ /* 0x000e620008000800 */
[----:B------:R-:W2:Y:S01]  /*0060*/  LDCU.64 UR6, c[0x0][0x358] ;  /* 0x00006b00ff0677ac */ /* 0x000ea20008000a00 */
[----:B0-----:R-:W-:-:S05]  /*0070*/  IMAD R5, R0, UR8, R3 ;  /* 0x0000000800057c24 */ /* 0x001fca000f8e0203 */
[----:B-1----:R-:W-:-:S13]  /*0080*/  ISETP.GE.U32.AND P0, PT, R5, UR4, PT ;  /* 0x0000000405007c0c */ /* 0x002fda000bf06070 */
[----:B------:R-:W0:Y:S02]  /*0090*/  @!P0 LDC.64 R6, c[0x0][0x390] ;  /* 0x0000e400ff068b82 */ /* 0x000e240000000a00 */
[----:B0-----:R-:W-:-:S05]  /*00a0*/  @!P0 IMAD.WIDE.U32 R6, R5, 0x4, R6 ;  /* 0x0000000405068825 */ /* 0x001fca00078e0006 */
[----:B--2---:R-:W2:Y:S01]  /*00b0*/  @!P0 LDG.E R9, desc[UR6][R6.64] ;  /* 0x0000000606098981 */ /* 0x004ea2000c1e1900 */
[----:B------:R-:W0:Y:S01]  /*00c0*/  S2UR UR5, SR_CgaCtaId ;  /* 0x00000000000579c3 */ /* 0x000e220000008800 */
[----:B------:R-:W-:Y:S01]  /*00d0*/  IMAD.U32 R4, RZ, RZ, UR8 ;  /* 0x00000008ff047e24 */ /* 0x000fe2000f8e00ff */
[----:B------:R-:W-:-:S04]  /*00e0*/  UMOV UR4, 0x400 ;  /* 0x0000040000047882 */ /* 0x000fc80000000000 */
[----:B------:R-:W-:Y:S01]  /*00f0*/  ISETP.GE.U32.AND P0, PT, R4, 0x2, PT ;  /* 0x000000020400780c */ /* 0x000fe20003f06070 */
[----:B0-----:R-:W-:-:S06]  /*0100*/  ULEA UR4, UR5, UR4, 0x18 ;  /* 0x0000000405047291 */ /* 0x001fcc000f8ec0ff */
[----:B------:R-:W-:-:S05]  /*0110*/  LEA R2, R3, UR4, 0x2 ;  /* 0x0000000403027c11 */ /* 0x000fca000f8e10ff */
[----:B--2---:R0:W-:Y:S01]  /*0120*/  STS [R2], R9 ;  /* 0x0000000902007388 */ /* 0x0041e20000000800 */
[----:B------:R-:W-:Y:S06]  /*0130*/  BAR.SYNC.DEFER_BLOCKING 0x0 ;  /* 0x0000000000007b1d */ /* 0x000fec0000010000 */
[----:B------:R-:W-:Y:S05]  /*0140*/  @!P0 BRA `(.L_x_3) ;  /* 0x0000000400008947 */ /* 0x000fea0003800000 */
.L_x_10:
[--C-:B------:R-:W-:Y:S01]  /*0150*/  IMAD.MOV.U32 R5, RZ, RZ, R4.reuse ;  /* 0x000000ffff057224 */ /* 0x100fe200078e0004 */
[----:B------:R-:W-:Y:S01]  /*0160*/  SHF.R.U32.HI R4, RZ, 0x1, R4 ;  /* 0x00000001ff047819 */ /* 0x000fe20000011604 */
[----:B------:R-:W-:Y:S03]  /*0170*/  BSSY.RECONVERGENT B0, `(.L_x_4) ;  /* 0x0000039000007945 */ /* 0x000fe60003800200 */
[----:B------:R-:W-:-:S13]  /*0180*/  ISETP.GE.U32.AND P0, PT, R3, R4, PT ;  /* 0x000000040300720c */ /* 0x000fda0003f06070 */
[----:B-1----:R-:W-:Y:S05]  /*0190*/  @P0 BRA `(.L_x_5) ;  /* 0x0000000000d80947 */ /* 0x002fea0003800000 */
[----:B------:R-:W-:-:S06]  /*01a0*/  IMAD R7, R4, 0x4, R2 ;  /* 0x0000000404077824 */ /* 0x000fcc00078e0202 */
[----:B------:R-:W1:Y:S02]  /*01b0*/  LDS R7, [R7] ;  /* 0x0000000007077984 */ /* 0x000e640000000800 */
[----:B-1----:R-:W-:-:S13]  /*01c0*/  ISETP.NE.AND P0, PT, R7, -0x1, PT ;  /* 0xffffffff0700780c */ /* 0x002fda0003f05270 */
[----:B------:R-:W-:Y:S05]  /*01d0*/  @!P0 BRA `(.L_x_5) ;  /* 0x0000000000c88947 */ /* 0x000fea0003800000 */
[----:B------:R-:W1:Y:S01]  /*01e0*/  LDS R11, [R2] ;  /* 0x00000000020b7984 */ /* 0x000e620000000800 */
[----:B------:R-:W1:Y:S01]  /*01f0*/  LDC.64 R12, c[0x0][0x388] ;  /* 0x0000e200ff0c7b82 */ /* 0x000e620000000a00 */
[----:B------:R-:W2:Y:S01]  /*0200*/  LDCU.64 UR4, c[0x0][0x380] ;  /* 0x00007000ff0477ac */ /* 0x000ea20008000a00 */
[----:B-1----:R-:W-:-:S06]  /*0210*/  IMAD.WIDE R10, R11, 0x4, R12 ;  /* 0x000000040b0a7825 */ /* 0x002fcc00078e020c */
[----:B------:R-:W2:Y:S01]  /*0220*/  LDG.E R10, desc[UR6][R10.64] ;  /* 0x000000060a0a7981 */ /* 0x000ea2000c1e1900 */
[----:B------:R-:W-:-:S06]  /*0230*/  IMAD.WIDE R12, R7, 0x4, R12 ;  /* 0x00000004070c7825 */ /* 0x000fcc00078e020c */
[----:B------:R-:W3:Y:S01]  /*0240*/  LDG.E R12, desc[UR6][R12.64] ;  /* 0x000000060c0c7981 */ /* 0x000ee2000c1e1900 */
[----:B--2---:R-:W-:-:S04]  /*0250*/  IADD3 R8, P0, PT, R10, UR4, RZ ;  /* 0x000000040a087c10 */ /* 0x004fc8000ff1e0ff */
[----:B0-----:R-:W-:-:S05]  /*0260*/  LEA.HI.X.SX32 R9, R10, UR5, 0x1, P0 ;  /* 0x000000050a097c11 */ /* 0x001fca00080f0eff */
[----:B------:R-:W2:Y:S01]  /*0270*/  LDG.E.U8 R6, desc[UR6][R8.64] ;  /* 0x0000000608067981 */ /* 0x000ea2000c1e1100 */
[----:B---3--:R-:W-:-:S04]  /*0280*/  IADD3 R14, P2, PT, R12, UR4, RZ ;  /* 0x000000040c0e7c10 */ /* 0x008fc8000ff5e0ff */
[----:B------:R-:W-:Y:S02]  /*0290*/  LEA.HI.X.SX32 R15, R12, UR5, 0x1, P2 ;  /* 0x000000050c0f7c11 */ /* 0x000fe400090f0eff */
[----:B------:R-:W-:Y:S02]  /*02a0*/  PLOP3.LUT P0, PT, PT, PT, PT, 0x80, 0x8 ;  /* 0x000000000008781c */ /* 0x000fe40003f0f070 */
[----:B--2---:R-:W-:-:S13]  /*02b0*/  ISETP.NE.AND P1, PT, R6, RZ, PT ;  /* 0x000000ff0600720c */ /* 0x004fda0003f25270 */
[----:B------:R-:W-:Y:S05]  /*02c0*/  @!P1 BRA `(.L_x_6) ;  /* 0x0000000000709947 */ /* 0x000fea0003800000 */
[----:B------:R-:W-:Y:S01]  /*02d0*/  BSSY.RELIABLE B1, `(.L_x_7) ;  /* 0x000001a000017945 */ /* 0x000fe20003800100 */
[----:B------:R-:W-:Y:S02]  /*02e0*/  IMAD.MOV.U32 R10, RZ, RZ, R8 ;  /* 0x000000ffff0a7224 */ /* 0x000fe400078e0008 */
[----:B------:R-:W-:-:S07]  /*02f0*/  IMAD.MOV.U32 R11, RZ, RZ, R9 ;  /* 0x000000ffff0b7224 */ /* 0x000fce00078e0009 */
.L_x_9:
[----:B------:R-:W-:Y:S02]  /*0300*/  IMAD.MOV.U32 R9, RZ, RZ, R15 ;  /* 0x000000ffff097224 */ /* 0x000fe400078e000f */
[----:B------:R-:W-:-:S05]  /*0310*/  IMAD.MOV.U32 R8, RZ, RZ, R14 ;  /* 0x000000ffff087224 */ /* 0x000fca00078e000e */
[----:B------:R-:W2:Y:S01]  /*0320*/  LDG.E.S8 R9, desc[UR6][R8.64] ;  /* 0x0000000608097981 */ /* 0x000ea2000c1e1300 */
[----:B------:R-:W-:Y:S02]  /*0330*/  PLOP3.LUT P0, PT, PT, PT, PT, 0x8, 0x80 ;  /* 0x000000000080781c */ /* 0x000fe40003f0e170 */
[----:B--2---:R-:W-:-:S13]  /*0340*/  ISETP.NE.AND P1, PT, R9, RZ, PT ;  /* 0x000000ff0900720c */ /* 0x004fda0003f25270 */
[----:B------:R-:W-:Y:S05]  /*0350*/  @!P1 BREAK.RELIABLE B1 ;  /* 0x0000000000019942 */ /* 0x000fea0003800100 */
[----:B------:R-:W-:Y:S05]  /*0360*/  @!P1 BRA `(.L_x_6) ;  /* 0x0000000000489947 */ /* 0x000fea0003800000 */
[----:B------:R-:W-:-:S04]  /*0370*/  PRMT R6, R6, 0x8880, RZ ;  /* 0x0000888006067816 */ /* 0x000fc800000000ff */
[----:B------:R-:W-:-:S13]  /*0380*/  ISETP.GT.AND P0, PT, R6, R9, PT ;  /* 0x000000090600720c */ /* 0x000fda0003f04270 */
[----:B------:R-:W-:Y:S05]  /*0390*/  @P0 BREAK.RELIABLE B1 ;  /* 0x0000000000010942 */ /* 0x000fea0003800100 */
[----:B------:R-:W-:Y:S05]  /*03a0*/  @P0 BRA `(.L_x_5) ;  /* 0x0000000000540947 */ /* 0x000fea0003800000 */
[----:B------:R-:W-:-:S13]  /*03b0*/  ISETP.GE.AND P0, PT, R6, R9, PT ;  /* 0x000000090600720c */ /* 0x000fda0003f06270 */
[----:B------:R-:W-:Y:S05]  /*03c0*/  @!P0 BREAK.RELIABLE B1 ;  /* 0x0000000000018942 */ /* 0x000fea0003800100 */
[----:B------:R-:W-:Y:S05]  /*03d0*/  @!P0 BRA `(.L_x_8) ;  /* 0x0000000000448947 */ /* 0x000fea0003800000 */
[----:B------:R-:W-:Y:S02]  /*03e0*/  IMAD.MOV.U32 R8, RZ, RZ, R10 ;  /* 0x000000ffff087224 */ /* 0x000fe400078e000a */
[----:B------:R-:W-:-:S05]  /*03f0*/  IMAD.MOV.U32 R9, RZ, RZ, R11 ;  /* 0x000000ffff097224 */ /* 0x000fca00078e000b */
[----:B------:R-:W2:Y:S01]  /*0400*/  LDG.E.U8 R6, desc[UR6][R8.64+0x1] ;  /* 0x0000010608067981 */ /* 0x000ea2000c1e1100 */
[----:B------:R-:W-:Y:S02]  /*0410*/  IADD3 R10, P1, PT, R10, 0x1, RZ ;  /* 0x000000010a0a7810 */ /* 0x000fe40007f3e0ff */
[----:B------:R-:W-:-:S03]  /*0420*/  IADD3 R14, P2, PT, R14, 0x1, RZ ;  /* 0x000000010e0e7810 */ /* 0x000fc60007f5e0ff */
[----:B------:R-:W-:Y:S02]  /*0430*/  IMAD.X R11, RZ, RZ, R11, P1 ;  /* 0x000000ffff0b7224 */ /* 0x000fe400008e060b */
[----:B------:R-:W-:Y:S01]  /*0440*/  IMAD.X R15, RZ, RZ, R15, P2 ;  /* 0x000000ffff0f7224 */ /* 0x000fe200010e060f */
[----:B--2---:R-:W-:-:S13]  /*0450*/  ISETP.NE.AND P0, PT, R6, RZ, PT ;  /* 0x000000ff0600720c */ /* 0x004fda0003f05270 */
[----:B------:R-:W-:Y:S05]  /*0460*/  @P0 BRA `(.L_x_9) ;  /* 0xfffffffc00a40947 */ /* 0x000fea000383ffff */
[----:B------:R-:W-:Y:S05]  /*0470*/  BSYNC.RELIABLE B1 ;  /* 0x0000000000017941 */ /* 0x000fea0003800100 */
.L_x_7:
[----:B------:R-:W-:-:S13]  /*0480*/  PLOP3.LUT P0, PT, PT, PT, PT, 0x80, 0x8 ;  /* 0x000000000008781c */ /* 0x000fda0003f0f070 */
.L_x_6:
[----:B------:R-:W-:Y:S02]  /*0490*/  IMAD.MOV.U32 R8, RZ, RZ, R14 ;  /* 0x000000ffff087224 */ /* 0x000fe400078e000e */
[----:B------:R-:W-:Y:S01]  /*04a0*/  IMAD.MOV.U32 R9, RZ, RZ, R15 ;  /* 0x000000ffff097224 */ /* 0x000fe200078e000f */
[----:B------:R-:W-:Y:S06]  /*04b0*/  @P0 BRA `(.L_x_8) ;  /* 0x00000000000c0947 */ /* 0x000fec0003800000 */
[----:B------:R-:W2:Y:S02]  /*04c0*/  LDG.E.U8 R8, desc[UR6][R8.64] ;  /* 0x0000000608087981 */ /* 0x000ea4000c1e1100 */
[----:B--2---:R-:W-:-:S13]  /*04d0*/  ISETP.NE.AND P0, PT, R8, RZ, PT ;  /* 0x000000ff0800720c */ /* 0x004fda0003f05270 */
[----:B------:R-:W-:Y:S05]  /*04e0*/  @!P0 BRA `(.L_x_5) ;  /* 0x0000000000048947 */ /* 0x000fea0003800000 */
.L_x_8:
[----:B------:R1:W-:Y:S02]  /*04f0*/  STS [R2], R7 ;  /* 0x0000000702007388 */ /* 0x0003e40000000800 */
.L_x_5:
[----:B------:R-:W-:Y:S05]  /*0500*/  BSYNC.RECONVERGENT B0 ;  /* 0x0000000000007941 */ /* 0x000fea0003800200 */
.L_x_4:
[----:B------:R-:W-:Y:S05]  /*0510*/  WARPSYNC.ALL ;  /* 0x0000000000007948 */ /* 0x000fea0003800000 */
[----:B------:R-:W-:Y:S01]  /*0520*/  BAR.SYNC.DEFER_BLOCKING 0x0 ;  /* 0x0000000000007b1d */ /* 0x000fe20000010000 */
[----:B------:R-:W-:-:S13]  /*0530*/  ISETP.GT.U32.AND P0, PT, R5, 0x3, PT ;  /* 0x000000030500780c */ /* 0x000fda0003f04070 */
[----:B------:R-:W-:Y:S05]  /*0540*/  @P0 BRA `(.L_x_10) ;  /* 0xfffffffc00000947 */ /* 0x000fea000383ffff */
.L_x_3:
[----:B------:R-:W-:-:S13]  /*0550*/  ISETP.NE.AND P0, PT, R3, RZ, PT ;  /* 0x000000ff0300720c */ /* 0x000fda0003f05270 */
[----:B------:R-:W-:Y:S05]  /*0560*/  @P0 EXIT ;  /* 0x000000000000094d */ /* 0x000fea0003800000 */
[----:B------:R-:W2:Y:S01]  /*0570*/  S2UR UR5, SR_CgaCtaId ;  /* 0x00000000000579c3 */ /* 0x000ea20000008800 */
[----:B------:R-:W-:-:S07]  /*0580*/  UMOV UR4, 0x400 ;  /* 0x0000040000047882 */ /* 0x000fce0000000000 */
[----:B01----:R-:W0:Y:S01]  /*0590*/  LDC.64 R2, c[0x0][0x398] ;  /* 0x0000e600ff027b82 */ /* 0x003e220000000a00 */
[----:B--2---:R-:W-:Y:S01]  /*05a0*/  ULEA UR4, UR5, UR4, 0x18 ;  /* 0x0000000405047291 */ /* 0x004fe2000f8ec0ff */
[----:B0-----:R-:W-:-:S08]  /*05b0*/  IMAD.WIDE.U32 R2, R0, 0x4, R2 ;  /* 0x0000000400027825 */ /* 0x001fd000078e0002 */
[----:B------:R-:W0:Y:S04]  /*05c0*/  LDS R5, [UR4] ;  /* 0x00000004ff057984 */ /* 0x000e280008000800 */
[----:B0-----:R-:W-:Y:S01]  /*05d0*/  STG.E desc[UR6][R2.64], R5 ;  /* 0x0000000502007986 */ /* 0x001fe2000c101906 */
[----:B------:R-:W-:Y:S05]  /*05e0*/  EXIT ;  /* 0x000000000000794d */ /* 0x000fea0003800000 */
.L_x_11:
        /* <DEDUP_REMOVED lines=9> */
.L_x_50:


//--------------------- .text._Z17reduce_max_kernelPKdPdi --------------------------
	.section	.text._Z17reduce_max_kernelPKdPdi,"ax",@progbits
	.align	128
        .global         _Z17reduce_max_kernelPKdPdi
        .type           _Z17reduce_max_kernelPKdPdi,@function
        .size           _Z17reduce_max_kernelPKdPdi,(.L_x_51 - _Z17reduce_max_kernelPKdPdi)
        .other          _Z17reduce_max_kernelPKdPdi,@"STO_CUDA_ENTRY STV_DEFAULT"
_Z17reduce_max_kernelPKdPdi:
.text._Z17reduce_max_kernelPKdPdi:
[----:B------:R-:W-:Y:S01]  /*0000*/  LDC R1, c[0x0][0x37c] ;  /* 0x0000df00ff017b82 */ /* 0x000fe20000000800 */
[----:B------:R-:W0:Y:S01]  /*0010*/  S2R R6, SR_TID.X ;  /* 0x0000000000067919 */ /* 0x000e220000002100 */
[----:B------:R-:W0:Y:S01]  /*0020*/  LDCU UR8, c[0x0][0x360] ;  /* 0x00006c00ff0877ac */ /* 0x000e220008000800 */
[----:B------:R-:W-:Y:S01]  /*0030*/  IMAD.MOV.U32 R2, RZ, RZ, -0x1 ;  /* 0xffffffffff027424 */ /* 0x000fe200078e00ff */
[----:B------:R-:W0:Y:S01]  /*0040*/  S2R R9, SR_CTAID.X ;  /* 0x0000000000097919 */ /* 0x000e220000002500 */
[----:B------:R-:W1:Y:S01]  /*0050*/  LDCU UR4, c[0x0][0x390] ;  /* 0x00007200ff0477ac */ /* 0x000e620008000800 */
[----:B------:R-:W-:Y:S01]  /*0060*/  IMAD.MOV.U32 R3, RZ, RZ, -0x100001 ;  /* 0xffefffffff037424 */ /* 0x000fe200078e00ff */
        /* <DEDUP_REMOVED lines=16> */
.L_x_13:
[----:B------:R-:W-:-:S04]  /*0170*/  SHF.R.U32.HI R8, RZ, 0x1, R0 ;  /* 0x00000001ff087819 */ /* 0x000fc80000011600 */
[----:B------:R-:W-:-:S13]  /*0180*/  ISETP.GE.U32.AND P1, PT, R6, R8, PT ;  /* 0x000000080600720c */ /* 0x000fda0003f26070 */
[----:B------:R-:W-:Y:S01]  /*0190*/  @!P1 IMAD R4, R8, 0x8, R7 ;  /* 0x0000000808049824 */ /* 0x000fe200078e0207 */
[----:B0-----:R-:W0:Y:S05]  /*01a0*/  @!P1 LDS.64 R2, [R7] ;  /* 0x0000000007029984 */ /* 0x001e2a0000000a00 */
[----:B------:R-:W1:Y:S01]  /*01b0*/  @!P1 LDS.64 R4, [R4] ;  /* 0x0000000004049984 */ /* 0x000e620000000a00 */
[----:B0-----:R-:W-:Y:S01]  /*01c0*/  @!P1 IMAD.MOV.U32 R10, RZ, RZ, R3 ;  /* 0x000000ffff0a9224 */ /* 0x001fe200078e0003 */
[----:B-1----:R-:W-:Y:S01]  /*01d0*/  @!P1 DSETP.MAX.AND P2, P3, R2, R4, PT ;  /* 0x000000040200922a */ /* 0x002fe20003b4f000 */
[----:B------:R-:W-:Y:S02]  /*01e0*/  @!P1 IMAD.MOV.U32 R11, RZ, RZ, R5 ;  /* 0x000000ffff0b9224 */ /* 0x000fe400078e0005 */
[----:B------:R-:W-:-:S03]  /*01f0*/  @!P1 IMAD.MOV.U32 R3, RZ, RZ, R4 ;  /* 0x000000ffff039224 */ /* 0x000fc600078e0004 */
[----:B------:R-:W-:Y:S02]  /*0200*/  @!P1 FSEL R10, R10, R11, P2 ;  /* 0x0000000b0a0a9208 */ /* 0x000fe40001000000 */
[----:B------:R-:W-:Y:S02]  /*0210*/  @!P1 LOP3.LUT R11, R11, 0x80000, RZ, 0xfc, !PT ;  /* 0x000800000b0b9812 */ /* 0x000fe400078efcff */
[----:B------:R-:W-:Y:S02]  /*0220*/  @!P1 SEL R2, R2, R3, P2 ;  /* 0x0000000302029207 */ /* 0x000fe40001000000 */
[----:B------:R-:W-:-:S05]  /*0230*/  @!P1 SEL R3, R11, R10, P3 ;  /* 0x0000000a0b039207 */ /* 0x000fca0001800000 */
[----:B------:R1:W-:Y:S01]  /*0240*/  @!P1 STS.64 [R7], R2 ;  /* 0x0000000207009388 */ /* 0x0003e20000000a00 */
[----:B------:R-:W-:Y:S01]  /*0250*/  BAR.SYNC.DEFER_BLOCKING 0x0 ;  /* 0x0000000000007b1d */ /* 0x000fe20000010000 */
[----:B------:R-:W-:Y:S01]  /*0260*/  ISETP.GT.U32.AND P1, PT, R0, 0x3, PT ;  /* 0x000000030000780c */ /* 0x000fe20003f24070 */
[----:B------:R-:W-:-:S12]  /*0270*/  IMAD.MOV.U32 R0, RZ, RZ, R8 ;  /* 0x000000ffff007224 */ /* 0x000fd800078e0008 */
[----:B-1----:R-:W-:Y:S05]  /*0280*/  @P1 BRA `(.L_x_13) ;  /* 0xfffffffc00b81947 */ /* 0x002fea000383ffff */
.L_x_12:
        /* <DEDUP_REMOVED lines=9> */
.L_x_14:
        /* <DEDUP_REMOVED lines=14> */
.L_x_51:


//--------------------- .text._Z17reduce_max_kernelPKlPli --------------------------
	.section	.text._Z17reduce_max_kernelPKlPli,"ax",@progbits
	.align	128
        .global         _Z17reduce_max_kernelPKlPli
        .type           _Z17reduce_max_kernelPKlPli,@function
        .size           _Z17reduce_max_kernelPKlPli,(.L_x_52 - _Z17reduce_max_kernelPKlPli)
        .other          _Z17reduce_max_kernelPKlPli,@"STO_CUDA_ENTRY STV_DEFAULT"
_Z17reduce_max_kernelPKlPli:
.text._Z17reduce_max_kernelPKlPli:
[----:B------:R-:W-:Y:S01]  /*0000*/  LDC R1, c[0x0][0x37c] ;  /* 0x0000df00ff017b82 */ /* 0x000fe20000000800 */
[----:B------:R-:W0:Y:S01]  /*0010*/  S2R R6, SR_TID.X ;  /* 0x0000000000067919 */ /* 0x000e220000002100 */
[----:B------:R-:W0:Y:S01]  /*0020*/  LDCU UR8, c[0x0][0x360] ;  /* 0x00006c00ff0877ac */ /* 0x000e220008000800 */
[----:B------:R-:W-:Y:S01]  /*0030*/  IMAD.MOV.U32 R2, RZ, RZ, 0x0 ;  /* 0x00000000ff027424 */ /* 0x000fe200078e00ff */
        /* <DEDUP_REMOVED lines=11> */
[----:B------:R-:W-:-:S04]  /*00f0*/  UMOV UR4, 0x400 ;  /* 0x0000040000047882 */ /* 0x000fc80000000000 */
[----:B------:R-:W-:Y:S01]  /*0100*/  ISETP.GE.U32.AND P0, PT, R0, 0x2, PT ;  /* 0x000000020000780c */ /* 0x000fe20003f06070 */
[----:B0-----:R-:W-:-:S06]  /*0110*/  ULEA UR4, UR5, UR4, 0x18 ;  /* 0x0000000405047291 */ /* 0x001fcc000f8ec0ff */
[----:B------:R-:W-:-:S05]  /*0120*/  LEA R7, R6, UR4, 0x3 ;  /* 0x0000000406077c11 */ /* 0x000fca000f8e18ff */
[----:B--2---:R0:W-:Y:S01]  /*0130*/  STS.64 [R7], R2 ;  /* 0x0000000207007388 */ /* 0x0041e20000000a00 */
[----:B------:R-:W-:Y:S06]  /*0140*/  BAR.SYNC.DEFER_BLOCKING 0x0 ;  /* 0x0000000000007b1d */ /* 0x000fec0000010000 */
[----:B------:R-:W-:Y:S05]  /*0150*/  @!P0 BRA `(.L_x_15) ;  /* 0x0000000000448947 */ /* 0x000fea0003800000 */
.L_x_18:
[----:B------:R-:W-:Y:S01]  /*0160*/  SHF.R.U32.HI R8, RZ, 0x1, R0 ;  /* 0x00000001ff087819 */ /* 0x000fe20000011600 */
[----:B------:R-:W-:Y:S03]  /*0170*/  BSSY.RECONVERGENT B0, `(.L_x_16) ;  /* 0x000000b000007945 */ /* 0x000fe60003800200 */
[----:B------:R-:W-:-:S13]  /*0180*/  ISETP.GE.U32.AND P0, PT, R6, R8, PT ;  /* 0x000000080600720c */ /* 0x000fda0003f06070 */
[----:B-1----:R-:W-:Y:S05]  /*0190*/  @P0 BRA `(.L_x_17) ;  /* 0x0000000000200947 */ /* 0x002fea0003800000 */
[----:B------:R-:W-:Y:S01]  /*01a0*/  IMAD R4, R8, 0x8, R7 ;  /* 0x0000000808047824 */ /* 0x000fe200078e0207 */
[----:B0-----:R-:W-:Y:S05]  /*01b0*/  LDS.64 R2, [R7] ;  /* 0x0000000007027984 */ /* 0x001fea0000000a00 */
[----:B------:R-:W0:Y:S02]  /*01c0*/  LDS.64 R4, [R4] ;  /* 0x0000000004047984 */ /* 0x000e240000000a00 */
[----:B0-----:R-:W-:-:S04]  /*01d0*/  ISETP.GT.U32.AND P0, PT, R2, R4, PT ;  /* 0x000000040200720c */ /* 0x001fc80003f04070 */
[----:B------:R-:W-:-:S04]  /*01e0*/  ISETP.GT.AND.EX P0, PT, R3, R5, PT, P0 ;  /* 0x000000050300720c */ /* 0x000fc80003f04300 */
[----:B------:R-:W-:Y:S02]  /*01f0*/  SEL R2, R2, R4, P0 ;  /* 0x0000000402027207 */ /* 0x000fe40000000000 */
[----:B------:R-:W-:-:S05]  /*0200*/  SEL R3, R3, R5, P0 ;  /* 0x0000000503037207 */ /* 0x000fca0000000000 */
[----:B------:R1:W-:Y:S02]  /*0210*/  STS.64 [R7], R2 ;  /* 0x0000000207007388 */ /* 0x0003e40000000a00 */
.L_x_17:
[----:B------:R-:W-:Y:S05]  /*0220*/  BSYNC.RECONVERGENT B0 ;  /* 0x0000000000007941 */ /* 0x000fea0003800200 */
.L_x_16:
[----:B------:R-:W-:Y:S01]  /*0230*/  BAR.SYNC.DEFER_BLOCKING 0x0 ;  /* 0x0000000000007b1d */ /* 0x000fe20000010000 */
[----:B------:R-:W-:Y:S01]  /*0240*/  ISETP.GT.U32.AND P0, PT, R0, 0x3, PT ;  /* 0x000000030000780c */ /* 0x000fe20003f04070 */
[----:B------:R-:W-:-:S12]  /*0250*/  IMAD.MOV.U32 R0, RZ, RZ, R8 ;  /* 0x000000ffff007224 */ /* 0x000fd800078e0008 */
[----:B------:R-:W-:Y:S05]  /*0260*/  @P0 BRA `(.L_x_18) ;  /* 0xfffffffc00bc0947 */ /* 0x000fea000383ffff */
.L_x_15:
[----:B------:R-:W-:-:S13]  /*0270*/  ISETP.NE.AND P0, PT, R6, RZ, PT ;  /* 0x000000ff0600720c */ /* 0x000fda0003f05270 */
[----:B------:R-:W-:Y:S05]  /*0280*/  @P0 EXIT ;  /* 0x000000000000094d */ /* 0x000fea0003800000 */
[----:B------:R-:W2:Y:S01]  /*0290*/  S2UR UR5, SR_CgaCtaId ;  /* 0x00000000000579c3 */ /* 0x000ea20000008800 */
[----:B------:R-:W-:-:S07]  /*02a0*/  UMOV UR4, 0x400 ;  /* 0x0000040000047882 */ /* 0x000fce0000000000 */
[----:B------:R-:W3:Y:S01]  /*02b0*/  LDC.64 R4, c[0x0][0x388] ;  /* 0x0000e200ff047b82 */ /* 0x000ee20000000a00 */
[----:B--2---:R-:W-:Y:S01]  /*02c0*/  ULEA UR4, UR5, UR4, 0x18 ;  /* 0x0000000405047291 */ /* 0x004fe2000f8ec0ff */
[----:B---3--:R-:W-:-:S08]  /*02d0*/  IMAD.WIDE.U32 R4, R9, 0x8, R4 ;  /* 0x0000000809047825 */ /* 0x008fd000078e0004 */
[----:B01----:R-:W0:Y:S04]  /*02e0*/  LDS.64 R2, [UR4] ;  /* 0x00000004ff027984 */ /* 0x003e280008000a00 */
[----:B0-----:R-:W-:Y:S01]  /*02f0*/  STG.E.64 desc[UR6][R4.64], R2 ;  /* 0x0000000204007986 */ /* 0x001fe2000c101b06 */
[----:B------:R-:W-:Y:S05]  /*0300*/  EXIT ;  /* 0x000000000000794d */ /* 0x000fea0003800000 */
.L_x_19:
        /* <DEDUP_REMOVED lines=15> */
.L_x_52:


//--------------------- .text._Z17reduce_max_kernelPKiPii --------------------------
	.section	.text._Z17reduce_max_kernelPKiPii,"ax",@progbits
	.align	128
        .global         _Z17reduce_max_kernelPKiPii
        .type           _Z17reduce_max_kernelPKiPii,@function
        .size           _Z17reduce_max_kernelPKiPii,(.L_x_53 - _Z17reduce_max_kernelPKiPii)
        .other          _Z17reduce_max_kernelPKiPii,@"STO_CUDA_ENTRY STV_DEFAULT"
_Z17reduce_max_kernelPKiPii:
.text._Z17reduce_max_kernelPKiPii:
        /* <DEDUP_REMOVED lines=14> */
[----:B------:R-:W-:Y:S01]  /*00e0*/  UMOV UR4, 0x400 ;  /* 0x0000040000047882 */ /* 0x000fe20000000000 */
[----:B------:R-:W-:-:S03]  /*00f0*/  ISETP.NE.AND P0, PT, R6, RZ, PT ;  /* 0x000000ff0600720c */ /* 0x000fc60003f05270 */
[----:B------:R-:W-:Y:S01]  /*0100*/  ISETP.GE.U32.AND P1, PT, R0, 0x2, PT ;  /* 0x000000020000780c */ /* 0x000fe20003f26070 */
[----:B0-----:R-:W-:-:S06]  /*0110*/  ULEA UR4, UR5, UR4, 0x18 ;  /* 0x0000000405047291 */ /* 0x001fcc000f8ec0ff */
[----:B------:R-:W-:-:S05]  /*0120*/  LEA R5, R6, UR4, 0x2 ;  /* 0x0000000406057c11 */ /* 0x000fca000f8e10ff */
[----:B--2---:R0:W-:Y:S01]  /*0130*/  STS [R5], R4 ;  /* 0x0000000405007388 */ /* 0x0041e20000000800 */
[----:B------:R-:W-:Y:S06]  /*0140*/  BAR.SYNC.DEFER_BLOCKING 0x0 ;  /* 0x0000000000007b1d */ /* 0x000fec0000010000 */
[----:B------:R-:W-:Y:S05]  /*0150*/  @!P1 BRA `(.L_x_20) ;  /* 0x00000000002c9947 */ /* 0x000fea0003800000 */
.L_x_21:
[----:B0-----:R-:W-:-:S04]  /*0160*/  SHF.R.U32.HI R4, RZ, 0x1, R0 ;  /* 0x00000001ff047819 */ /* 0x001fc80000011600 */
[----:B------:R-:W-:-:S13]  /*0170*/  ISETP.GE.U32.AND P1, PT, R6, R4, PT ;  /* 0x000000040600720c */ /* 0x000fda0003f26070 */
[----:B------:R-:W-:Y:S01]  /*0180*/  @!P1 IMAD R3, R4, 0x4, R5 ;  /* 0x0000000404039824 */ /* 0x000fe200078e0205 */
[----:B------:R-:W-:Y:S05]  /*0190*/  @!P1 LDS R2, [R5] ;  /* 0x0000000005029984 */ /* 0x000fea0000000800 */
[----:B------:R-:W0:Y:S02]  /*01a0*/  @!P1 LDS R3, [R3] ;  /* 0x0000000003039984 */ /* 0x000e240000000800 */
[----:B0-----:R-:W-:-:S05]  /*01b0*/  @!P1 VIMNMX R2, PT, PT, R2, R3, !PT ;  /* 0x0000000302029248 */ /* 0x001fca0007fe0100 */
[----:B------:R1:W-:Y:S01]  /*01c0*/  @!P1 STS [R5], R2 ;  /* 0x0000000205009388 */ /* 0x0003e20000000800 */
[----:B------:R-:W-:Y:S01]  /*01d0*/  BAR.SYNC.DEFER_BLOCKING 0x0 ;  /* 0x0000000000007b1d */ /* 0x000fe20000010000 */
[----:B------:R-:W-:Y:S01]  /*01e0*/  ISETP.GT.U32.AND P1, PT, R0, 0x3, PT ;  /* 0x000000030000780c */ /* 0x000fe20003f24070 */
[----:B------:R-:W-:-:S12]  /*01f0*/  IMAD.MOV.U32 R0, RZ, RZ, R4 ;  /* 0x000000ffff007224 */ /* 0x000fd800078e0004 */
[----:B-1----:R-:W-:Y:S05]  /*0200*/  @P1 BRA `(.L_x_21) ;  /* 0xfffffffc00d41947 */ /* 0x002fea000383ffff */
.L_x_20:
[----:B------:R-:W-:Y:S05]  /*0210*/  @P0 EXIT ;  /* 0x000000000000094d */ /* 0x000fea0003800000 */
[----:B------:R-:W1:Y:S01]  /*0220*/  S2UR UR5, SR_CgaCtaId ;  /* 0x00000000000579c3 */ /* 0x000e620000008800 */
[----:B------:R-:W-:-:S07]  /*0230*/  UMOV UR4, 0x400 ;  /* 0x0000040000047882 */ /* 0x000fce0000000000 */
[----:B------:R-:W2:Y:S01]  /*0240*/  LDC.64 R2, c[0x0][0x388] ;  /* 0x0000e200ff027b82 */ /* 0x000ea20000000a00 */
[----:B-1----:R-:W-:Y:S01]  /*0250*/  ULEA UR4, UR5, UR4, 0x18 ;  /* 0x0000000405047291 */ /* 0x002fe2000f8ec0ff */
[----:B--2---:R-:W-:-:S08]  /*0260*/  IMAD.WIDE.U32 R2, R7, 0x4, R2 ;  /* 0x0000000407027825 */ /* 0x004fd000078e0002 */
[----:B0-----:R-:W0:Y:S04]  /*0270*/  LDS R5, [UR4] ;  /* 0x00000004ff057984 */ /* 0x001e280008000800 */
[----:B0-----:R-:W-:Y:S01]  /*0280*/  STG.E desc[UR6][R2.64], R5 ;  /* 0x0000000502007986 */ /* 0x001fe2000c101906 */
[----:B------:R-:W-:Y:S05]  /*0290*/  EXIT ;  /* 0x000000000000794d */ /* 0x000fea0003800000 */
.L_x_22:
        /* <DEDUP_REMOVED lines=14> */
.L_x_53:


//--------------------- .text._Z23reduce_min_index_kernelPKcPiS1_S1_i --------------------------
	.section	.text._Z23reduce_min_index_kernelPKcPiS1_S1_i,"ax",@progbits
	.align	128
        .global         _Z23reduce_min_index_kernelPKcPiS1_S1_i
        .type           _Z23reduce_min_index_kernelPKcPiS1_S1_i,@function
        .size           _Z23reduce_min_index_kernelPKcPiS1_S1_i,(.L_x_54 - _Z23reduce_min_index_kernelPKcPiS1_S1_i)
        .other          _Z23reduce_min_index_kernelPKcPiS1_S1_i,@"STO_CUDA_ENTRY STV_DEFAULT"
_Z23reduce_min_index_kernelPKcPiS1_S1_i:
.text._Z23reduce_min_index_kernelPKcPiS1_S1_i:
        /* <DEDUP_REMOVED lines=21> */
.L_x_30:
        /* <DEDUP_REMOVED lines=27> */
.L_x_29:
        /* <DEDUP_REMOVED lines=8> */
[----:B------:R-:W-:-:S13]  /*0380*/  ISETP.GE.AND P0, PT, R6, R9, PT ;  /* 0x000000090600720c */ /* 0x000fda0003f06270 */
[----:B------:R-:W-:Y:S05]  /*0390*/  @!P0 BREAK.RELIABLE B1 ;  /* 0x0000000000018942 */ /* 0x000fea0003800100 */
[----:B------:R-:W-:Y:S05]  /*03a0*/  @!P0 BRA `(.L_x_25) ;  /* 0x0000000000548947 */ /* 0x000fea0003800000 */
[----:B------:R-:W-:-:S13]  /*03b0*/  ISETP.GT.AND P0, PT, R6, R9, PT ;  /* 0x000000090600720c */ /* 0x000fda0003f04270 */
[----:B------:R-:W-:Y:S05]  /*03c0*/  @P0 BREAK.RELIABLE B1 ;  /* 0x0000000000010942 */ /* 0x000fea0003800100 */
[----:B------:R-:W-:Y:S05]  /*03d0*/  @P0 BRA `(.L_x_28) ;  /* 0x0000000000440947 */ /* 0x000fea0003800000 */
        /* <DEDUP_REMOVED lines=10> */
.L_x_27:
[----:B------:R-:W-:-:S13]  /*0480*/  PLOP3.LUT P0, PT, PT, PT, PT, 0x80, 0x8 ;  /* 0x000000000008781c */ /* 0x000fda0003f0f070 */
.L_x_26:
[----:B------:R-:W-:Y:S02]  /*0490*/  IMAD.MOV.U32 R8, RZ, RZ, R14 ;  /* 0x000000ffff087224 */ /* 0x000fe400078e000e */
[----:B------:R-:W-:Y:S01]  /*04a0*/  IMAD.MOV.U32 R9, RZ, RZ, R15 ;  /* 0x000000ffff097224 */ /* 0x000fe200078e000f */
[----:B------:R-:W-:Y:S06]  /*04b0*/  @!P0 BRA `(.L_x_28) ;  /* 0x00000000000c8947 */ /* 0x000fec0003800000 */
[----:B------:R-:W2:Y:S02]  /*04c0*/  LDG.E.U8 R8, desc[UR6][R8.64] ;  /* 0x0000000608087981 */ /* 0x000ea4000c1e1100 */
[----:B--2---:R-:W-:-:S13]  /*04d0*/  ISETP.NE.AND P0, PT, R8, RZ, PT ;  /* 0x000000ff0800720c */ /* 0x004fda0003f05270 */
[----:B------:R-:W-:Y:S05]  /*04e0*/  @P0 BRA `(.L_x_25) ;  /* 0x0000000000040947 */ /* 0x000fea0003800000 */
.L_x_28:
[----:B------:R1:W-:Y:S02]  /*04f0*/  STS [R2], R7 ;  /* 0x0000000702007388 */ /* 0x0003e40000000800 */
.L_x_25:
[----:B------:R-:W-:Y:S05]  /*0500*/  BSYNC.RECONVERGENT B0 ;  /* 0x0000000000007941 */ /* 0x000fea0003800200 */
.L_x_24:
[----:B------:R-:W-:Y:S05]  /*0510*/  WARPSYNC.ALL ;  /* 0x0000000000007948 */ /* 0x000fea0003800000 */
[----:B------:R-:W-:Y:S01]  /*0520*/  BAR.SYNC.DEFER_BLOCKING 0x0 ;  /* 0x0000000000007b1d */ /* 0x000fe20000010000 */
[----:B------:R-:W-:-:S13]  /*0530*/  ISETP.GT.U32.AND P0, PT, R5, 0x3, PT ;  /* 0x000000030500780c */ /* 0x000fda0003f04070 */
[----:B------:R-:W-:Y:S05]  /*0540*/  @P0 BRA `(.L_x_30) ;  /* 0xfffffffc00000947 */ /* 0x000fea000383ffff */
.L_x_23:
        /* <DEDUP_REMOVED lines=10> */
.L_x_31:
        /* <DEDUP_REMOVED lines=9> */
.L_x_54:


//--------------------- .text._Z17reduce_min_kernelPKdPdi --------------------------
	.section	.text._Z17reduce_min_kernelPKdPdi,"ax",@progbits
	.align	128
        .global         _Z17reduce_min_kernelPKdPdi
        .type           _Z17reduce_min_kernelPKdPdi,@function
        .size           _Z17reduce_min_kernelPKdPdi,(.L_x_55 - _Z17reduce_min_kernelPKdPdi)
        .other          _Z17reduce_min_kernelPKdPdi,@"STO_CUDA_ENTRY STV_DEFAULT"
_Z17reduce_min_kernelPKdPdi:
.text._Z17reduce_min_kernelPKdPdi:
[----:B------:R-:W-:Y:S01]  /*0000*/  LDC R1, c[0x0][0x37c] ;  /* 0x0000df00ff017b82 */ /* 0x000fe20000000800 */
[----:B------:R-:W0:Y:S01]  /*0010*/  S2R R6, SR_TID.X ;  /* 0x0000000000067919 */ /* 0x000e220000002100 */
[----:B------:R-:W0:Y:S01]  /*0020*/  LDCU UR8, c[0x0][0x360] ;  /* 0x00006c00ff0877ac */ /* 0x000e220008000800 */
[----:B------:R-:W-:Y:S01]  /*0030*/  IMAD.MOV.U32 R2, RZ, RZ, -0x1 ;  /* 0xffffffffff027424 */ /* 0x000fe200078e00ff */
[----:B------:R-:W0:Y:S01]  /*0040*/  S2R R9, SR_CTAID.X ;  /* 0x0000000000097919 */ /* 0x000e220000002500 */
[----:B------:R-:W1:Y:S01]  /*0050*/  LDCU UR4, c[0x0][0x390] ;  /* 0x00007200ff0477ac */ /* 0x000e620008000800 */
[----:B------:R-:W-:Y:S01]  /*0060*/  IMAD.MOV.U32 R3, RZ, RZ, 0x7fefffff ;  /* 0x7fefffffff037424 */ /* 0x000fe200078e00ff */
        /* <DEDUP_REMOVED lines=16> */
.L_x_33:
[----:B------:R-:W-:-:S04]  /*0170*/  SHF.R.U32.HI R8, RZ, 0x1, R0 ;  /* 0x00000001ff087819 */ /* 0x000fc80000011600 */
[----:B------:R-:W-:-:S13]  /*0180*/  ISETP.GE.U32.AND P1, PT, R6, R8, PT ;  /* 0x000000080600720c */ /* 0x000fda0003f26070 */
[----:B------:R-:W-:Y:S01]  /*0190*/  @!P1 IMAD R4, R8, 0x8, R7 ;  /* 0x0000000808049824 */ /* 0x000fe200078e0207 */
[----:B0-----:R-:W0:Y:S05]  /*01a0*/  @!P1 LDS.64 R2, [R7] ;  /* 0x0000000007029984 */ /* 0x001e2a0000000a00 */
[----:B------:R-:W1:Y:S01]  /*01b0*/  @!P1 LDS.64 R4, [R4] ;  /* 0x0000000004049984 */ /* 0x000e620000000a00 */
[----:B0-----:R-:W-:Y:S01]  /*01c0*/  @!P1 IMAD.MOV.U32 R10, RZ, RZ, R3 ;  /* 0x000000ffff0a9224 */ /* 0x001fe200078e0003 */
[----:B-1----:R-:W-:Y:S01]  /*01d0*/  @!P1 DSETP.MIN.AND P2, P3, R2, R4, PT ;  /* 0x000000040200922a */ /* 0x002fe20003b40000 */
        /* <DEDUP_REMOVED lines=11> */
.L_x_32:
        /* <DEDUP_REMOVED lines=9> */
.L_x_34:
        /* <DEDUP_REMOVED lines=14> */
.L_x_55:


//--------------------- .text._Z17reduce_min_kernelPKlPli --------------------------
	.section	.text._Z17reduce_min_kernelPKlPli,"ax",@progbits
	.align	128
        .global         _Z17reduce_min_kernelPKlPli
        .type           _Z17reduce_min_kernelPKlPli,@function
        .size           _Z17reduce_min_kernelPKlPli,(.L_x_56 - _Z17reduce_min_kernelPKlPli)
        .other          _Z17reduce_min_kernelPKlPli,@"STO_CUDA_ENTRY STV_DEFAULT"
_Z17reduce_min_kernelPKlPli:
.text._Z17reduce_min_kernelPKlPli:
        /* <DEDUP_REMOVED lines=22> */
.L_x_38:
[----:B------:R-:W-:Y:S01]  /*0160*/  SHF.R.U32.HI R8, RZ, 0x1, R0 ;  /* 0x00000001ff087819 */ /* 0x000fe20000011600 */
[----:B------:R-:W-:Y:S03]  /*0170*/  BSSY.RECONVERGENT B0, `(.L_x_36) ;  /* 0x000000b000007945 */ /* 0x000fe60003800200 */
[----:B------:R-:W-:-:S13]  /*0180*/  ISETP.GE.U32.AND P0, PT, R6, R8, PT ;  /* 0x000000080600720c */ /* 0x000fda0003f06070 */
[----:B-1----:R-:W-:Y:S05]  /*0190*/  @P0 BRA `(.L_x_37) ;  /* 0x0000000000200947 */ /* 0x002fea0003800000 */
[----:B------:R-:W-:Y:S01]  /*01a0*/  IMAD R4, R8, 0x8, R7 ;  /* 0x0000000808047824 */ /* 0x000fe200078e0207 */
[----:B0-----:R-:W-:Y:S05]  /*01b0*/  LDS.64 R2, [R7] ;  /* 0x0000000007027984 */ /* 0x001fea0000000a00 */
[----:B------:R-:W0:Y:S02]  /*01c0*/  LDS.64 R4, [R4] ;  /* 0x0000000004047984 */ /* 0x000e240000000a00 */
[----:B0-----:R-:W-:-:S04]  /*01d0*/  ISETP.LT.U32.AND P0, PT, R2, R4, PT ;  /* 0x000000040200720c */ /* 0x001fc80003f01070 */
[----:B------:R-:W-:-:S04]  /*01e0*/  ISETP.LT.AND.EX P0, PT, R3, R5, PT, P0 ;  /* 0x000000050300720c */ /* 0x000fc80003f01300 */
[----:B------:R-:W-:Y:S02]  /*01f0*/  SEL R2, R2, R4, P0 ;  /* 0x0000000402027207 */ /* 0x000fe40000000000 */
[----:B------:R-:W-:-:S05]  /*0200*/  SEL R3, R3, R5, P0 ;  /* 0x0000000503037207 */ /* 0x000fca0000000000 */
[----:B------:R1:W-:Y:S02]  /*0210*/  STS.64 [R7], R2 ;  /* 0x0000000207007388 */ /* 0x0003e40000000a00 */
.L_x_37:
[----:B------:R-:W-:Y:S05]  /*0220*/  BSYNC.RECONVERGENT B0 ;  /* 0x0000000000007941 */ /* 0x000fea0003800200 */
.L_x_36:
[----:B------:R-:W-:Y:S01]  /*0230*/  BAR.SYNC.DEFER_BLOCKING 0x0 ;  /* 0x0000000000007b1d */ /* 0x000fe20000010000 */
[----:B------:R-:W-:Y:S01]  /*0240*/  ISETP.GT.U32.AND P0, PT, R0, 0x3, PT ;  /* 0x000000030000780c */ /* 0x000fe20003f04070 */
[----:B------:R-:W-:-:S12]  /*0250*/  IMAD.MOV.U32 R0, RZ, RZ, R8 ;  /* 0x000000ffff007224 */ /* 0x000fd800078e0008 */
[----:B------:R-:W-:Y:S05]  /*0260*/  @P0 BRA `(.L_x_38) ;  /* 0xfffffffc00bc0947 */ /* 0x000fea000383ffff */
.L_x_35:
        /* <DEDUP_REMOVED lines=10> */
.L_x_39:
        /* <DEDUP_REMOVED lines=15> */
.L_x_56:


//--------------------- .text._Z17reduce_min_kernelPKiPii --------------------------
	.section	.text._Z17reduce_min_kernelPKiPii,"ax",@progbits
	.align	128
        .global         _Z17reduce_min_kernelPKiPii
        .type           _Z17reduce_min_kernelPKiPii,@function
        .size           _Z17reduce_min_kernelPKiPii,(.L_x_57 - _Z17reduce_min_kernelPKiPii)
        .other          _Z17reduce_min_kernelPKiPii,@"STO_CUDA_ENTRY STV_DEFAULT"
_Z17reduce_min_kernelPKiPii:
.text._Z17reduce_min_kernelPKiPii:
[----:B------:R-:W-:Y:S01]  /*0000*/  LDC R1, c[0x0][0x37c] ;  /* 0x0000df00ff017b82 */ /* 0x000fe20000000800 */
[----:B------:R-:W0:Y:S01]  /*0010*/  S2R R6, SR_TID.X ;  /* 0x0000000000067919 */ /* 0x000e220000002100 */
[----:B------:R-:W0:Y:S01]  /*0020*/  LDCU UR8, c[0x0][0x360] ;  /* 0x00006c00ff0877ac */ /* 0x000e220008000800 */
[----:B------:R-:W-:Y:S01]  /*0030*/  IMAD.MOV.U32 R4, RZ, RZ, 0x7fffffff ;  /* 0x7fffffffff047424 */ /* 0x000fe200078e00ff */
        /* <DEDUP_REMOVED lines=18> */
.L_x_41:
[----:B0-----:R-:W-:-:S04]  /*0160*/  SHF.R.U32.HI R4, RZ, 0x1, R0 ;  /* 0x00000001ff047819 */ /* 0x001fc80000011600 */
[----:B------:R-:W-:-:S13]  /*0170*/  ISETP.GE.U32.AND P1, PT, R6, R4, PT ;  /* 0x000000040600720c */ /* 0x000fda0003f26070 */
[----:B------:R-:W-:Y:S01]  /*0180*/  @!P1 IMAD R3, R4, 0x4, R5 ;  /* 0x0000000404039824 */ /* 0x000fe200078e0205 */
[----:B------:R-:W-:Y:S05]  /*0190*/  @!P1 LDS R2, [R5] ;  /* 0x0000000005029984 */ /* 0x000fea0000000800 */
[----:B------:R-:W0:Y:S02]  /*01a0*/  @!P1 LDS R3, [R3] ;  /* 0x0000000003039984 */ /* 0x000e240000000800 */
[----:B0-----:R-:W-:-:S05]  /*01b0*/  @!P1 VIMNMX R2, PT, PT, R2, R3, PT ;  /* 0x0000000302029248 */ /* 0x001fca0003fe0100 */
[----:B------:R1:W-:Y:S01]  /*01c0*/  @!P1 STS [R5], R2 ;  /* 0x0000000205009388 */ /* 0x0003e20000000800 */
[----:B------:R-:W-:Y:S01]  /*01d0*/  BAR.SYNC.DEFER_BLOCKING 0x0 ;  /* 0x0000000000007b1d */ /* 0x000fe20000010000 */
[----:B------:R-:W-:Y:S01]  /*01e0*/  ISETP.GT.U32.AND P1, PT, R0, 0x3, PT ;  /* 0x000000030000780c */ /* 0x000fe20003f24070 */
[----:B------:R-:W-:-:S12]  /*01f0*/  IMAD.MOV.U32 R0, RZ, RZ, R4 ;  /* 0x000000ffff007224 */ /* 0x000fd800078e0004 */
[----:B-1----:R-:W-:Y:S05]  /*0200*/  @P1 BRA `(.L_x_41) ;  /* 0xfffffffc00d41947 */ /* 0x002fea000383ffff */
.L_x_40:
        /* <DEDUP_REMOVED lines=9> */
.L_x_42:
        /* <DEDUP_REMOVED lines=14> */
.L_x_57:


//--------------------- .text._Z17reduce_sum_kernelPKlPli --------------------------
	.section	.text._Z17reduce_sum_kernelPKlPli,"ax",@progbits
	.align	128
        .global         _Z17reduce_sum_kernelPKlPli
        .type           _Z17reduce_sum_kernelPKlPli,@function
        .size           _Z17reduce_sum_kernelPKlPli,(.L_x_58 - _Z17reduce_sum_kernelPKlPli)
        .other          _Z17reduce_sum_kernelPKlPli,@"STO_CUDA_ENTRY STV_DEFAULT"
_Z17reduce_sum_kernelPKlPli:
.text._Z17reduce_sum_kernelPKlPli:
[----:B------:R-:W-:Y:S01]  /*0000*/  LDC R1, c[0x0][0x37c] ;  /* 0x0000df00ff017b82 */ /* 0x000fe20000000800 */
[----:B------:R-:W0:Y:S01]  /*0010*/  S2R R8, SR_TID.X ;  /* 0x0000000000087919 */ /* 0x000e220000002100 */
[----:B------:R-:W0:Y:S01]  /*0020*/  LDCU UR8, c[0x0][0x360] ;  /* 0x00006c00ff0877ac */ /* 0x000e220008000800 */
[----:B------:R-:W0:Y:S01]  /*0030*/  S2R R9, SR_CTAID.X ;  /* 0x0000000000097919 */ /* 0x000e220000002500 */
[----:B------:R-:W1:Y:S01]  /*0040*/  LDCU UR4, c[0x0][0x390] ;  /* 0x00007200ff0477ac */ /* 0x000e620008000800 */
[----:B------:R-:W2:Y:S01]  /*0050*/  LDCU.64 UR6, c[0x0][0x358] ;  /* 0x00006b00ff0677ac */ /* 0x000ea20008000a00 */
[----:B0-----:R-:W-:-:S05]  /*0060*/  IMAD R3, R9, UR8, R8 ;  /* 0x0000000809037c24 */ /* 0x001fca000f8e0208 */
[----:B-1----:R-:W-:-:S13]  /*0070*/  ISETP.GE.U32.AND P0, PT, R3, UR4, PT ;  /* 0x0000000403007c0c */ /* 0x002fda000bf06070 */
[----:B------:R-:W0:Y:S02]  /*0080*/  @!P0 LDC.64 R4, c[0x0][0x380] ;  /* 0x0000e000ff048b82 */ /* 0x000e240000000a00 */
[----:B0-----:R-:W-:-:S06]  /*0090*/  @!P0 IMAD.WIDE.U32 R4, R3, 0x8, R4 ;  /* 0x0000000803048825 */ /* 0x001fcc00078e0004 */
[----:B--2---:R-:W2:Y:S01]  /*00a0*/  @!P0 LDG.E.64 R4, desc[UR6][R4.64] ;  /* 0x0000000604048981 */ /* 0x004ea2000c1e1b00 */
[----:B------:R-:W-:Y:S01]  /*00b0*/  CS2R R2, SRZ ;  /* 0x0000000000027805 */ /* 0x000fe2000001ff00 */
[----:B------:R-:W0:Y:S01]  /*00c0*/  S2UR UR5, SR_CgaCtaId ;  /* 0x00000000000579c3 */ /* 0x000e220000008800 */
[----:B------:R-:W-:Y:S01]  /*00d0*/  IMAD.U32 R0, RZ, RZ, UR8 ;  /* 0x00000008ff007e24 */ /* 0x000fe2000f8e00ff */
[----:B------:R-:W-:-:S04]  /*00e0*/  UMOV UR4, 0x400 ;  /* 0x0000040000047882 */ /* 0x000fc80000000000 */
[----:B------:R-:W-:Y:S01]  /*00f0*/  ISETP.GE.U32.AND P1, PT, R0, 0x2, PT ;  /* 0x000000020000780c */ /* 0x000fe20003f26070 */
[----:B0-----:R-:W-:-:S06]  /*0100*/  ULEA UR4, UR5, UR4, 0x18 ;  /* 0x0000000405047291 */ /* 0x001fcc000f8ec0ff */
[C---:B------:R-:W-:Y:S01]  /*0110*/  LEA R7, R8.reuse, UR4, 0x3 ;  /* 0x0000000408077c11 */ /* 0x040fe2000f8e18ff */
[----:B--2---:R-:W0:Y:S01]  /*0120*/  @!P0 I2F.F64.S64 R2, R4 ;  /* 0x0000000400028312 */ /* 0x004e220000301c00 */
[----:B------:R-:W-:-:S07]  /*0130*/  ISETP.NE.AND P0, PT, R8, RZ, PT ;  /* 0x000000ff0800720c */ /* 0x000fce0003f05270 */
[----:B0-----:R-:W0:Y:S02]  /*0140*/  F2I.S64.F64.TRUNC R2, R2 ;  /* 0x0000000200027311 */ /* 0x001e24000030d900 */
[----:B0-----:R0:W-:Y:S01]  /*0150*/  STS.64 [R7], R2 ;  /* 0x0000000207007388 */ /* 0x0011e20000000a00 */
[----:B------:R-:W-:Y:S06]  /*0160*/  BAR.SYNC.DEFER_BLOCKING 0x0 ;  /* 0x0000000000007b1d */ /* 0x000fec0000010000 */
[----:B------:R-:W-:Y:S05]  /*0170*/  @!P1 BRA `(.L_x_43) ;  /* 0x0000000000309947 */ /* 0x000fea0003800000 */
.L_x_44:
[----:B------:R-:W-:-:S04]  /*0180*/  SHF.R.U32.HI R10, RZ, 0x1, R0 ;  /* 0x00000001ff0a7819 */ /* 0x000fc80000011600 */
[----:B------:R-:W-:-:S13]  /*0190*/  ISETP.GE.U32.AND P1, PT, R8, R10, PT ;  /* 0x0000000a0800720c */ /* 0x000fda0003f26070 */
[----:B------:R-:W-:Y:S01]  /*01a0*/  @!P1 IMAD R6, R10, 0x8, R7 ;  /* 0x000000080a069824 */ /* 0x000fe200078e0207 */
[----:B------:R-:W-:Y:S04]  /*01b0*/  @!P1 LDS.64 R4, [R7] ;  /* 0x0000000007049984 */ /* 0x000fe80000000a00 */
[----:B0-----:R-:W0:Y:S02]  /*01c0*/  @!P1 LDS.64 R2, [R6] ;  /* 0x0000000006029984 */ /* 0x001e240000000a00 */
[----:B0-----:R-:W-:-:S05]  /*01d0*/  @!P1 IADD3 R2, P2, PT, R2, R4, RZ ;  /* 0x0000000402029210 */ /* 0x001fca0007f5e0ff */
[----:B------:R-:W-:-:S05]  /*01e0*/  @!P1 IMAD.X R3, R3, 0x1, R5, P2 ;  /* 0x0000000103039824 */ /* 0x000fca00010e0605 */
[----:B------:R1:W-:Y:S01]  /*01f0*/  @!P1 STS.64 [R7], R2 ;  /* 0x0000000207009388 */ /* 0x0003e20000000a00 */
[----:B------:R-:W-:Y:S01]  /*0200*/  BAR.SYNC.DEFER_BLOCKING 0x0 ;  /* 0x0000000000007b1d */ /* 0x000fe20000010000 */
[----:B------:R-:W-:Y:S01]  /*0210*/  ISETP.GT.U32.AND P1, PT, R0, 0x3, PT ;  /* 0x000000030000780c */ /* 0x000fe20003f24070 */
[----:B------:R-:W-:-:S12]  /*0220*/  IMAD.MOV.U32 R0, RZ, RZ, R10 ;  /* 0x000000ffff007224 */ /* 0x000fd800078e000a */
[----:B-1----:R-:W-:Y:S05]  /*0230*/  @P1 BRA `(.L_x_44) ;  /* 0xfffffffc00d01947 */ /* 0x002fea000383ffff */
.L_x_43:
        /* <DEDUP_REMOVED lines=9> */
.L_x_45:
        /* <DEDUP_REMOVED lines=11> */
.L_x_58:


//--------------------- .text._Z17reduce_sum_kernelPKiPii --------------------------
	.section	.text._Z17reduce_sum_kernelPKiPii,"ax",@progbits
	.align	128
        .global         _Z17reduce_sum_kernelPKiPii
        .type           _Z17reduce_sum_kernelPKiPii,@function
        .size           _Z17reduce_sum_kernelPKiPii,(.L_x_59 - _Z17reduce_sum_kernelPKiPii)
        .other          _Z17reduce_sum_kernelPKiPii,@"STO_CUDA_ENTRY STV_DEFAULT"
_Z17reduce_sum_kernelPKiPii:
.text._Z17reduce_sum_kernelPKiPii:
        /* <DEDUP_REMOVED lines=10> */
[----:B--2---:R-:W2:Y:S01]  /*00a0*/  @!P0 LDG.E R4, desc[UR6][R4.64] ;  /* 0x0000000604048981 */ /* 0x004ea2000c1e1900 */
[----:B------:R-:W-:Y:S01]  /*00b0*/  CS2R R2, SRZ ;  /* 0x0000000000027805 */ /* 0x000fe2000001ff00 */
[----:B------:R-:W0:Y:S01]  /*00c0*/  S2UR UR5, SR_CgaCtaId ;  /* 0x00000000000579c3 */ /* 0x000e220000008800 */
[----:B------:R-:W-:Y:S01]  /*00d0*/  IMAD.U32 R0, RZ, RZ, UR8 ;  /* 0x00000008ff007e24 */ /* 0x000fe2000f8e00ff */
[----:B------:R-:W-:-:S04]  /*00e0*/  UMOV UR4, 0x400 ;  /* 0x0000040000047882 */ /* 0x000fc80000000000 */
[----:B------:R-:W-:Y:S01]  /*00f0*/  ISETP.GE.U32.AND P1, PT, R0, 0x2, PT ;  /* 0x000000020000780c */ /* 0x000fe20003f26070 */
[----:B0-----:R-:W-:-:S06]  /*0100*/  ULEA UR4, UR5, UR4, 0x18 ;  /* 0x0000000405047291 */ /* 0x001fcc000f8ec0ff */
[C---:B------:R-:W-:Y:S01]  /*0110*/  LEA R7, R6.reuse, UR4, 0x2 ;  /* 0x0000000406077c11 */ /* 0x040fe2000f8e10ff */
[----:B--2---:R-:W0:Y:S01]  /*0120*/  @!P0 I2F.F64 R2, R4 ;  /* 0x0000000400028312 */ /* 0x004e220000201c00 */
[----:B------:R-:W-:-:S07]  /*0130*/  ISETP.NE.AND P0, PT, R6, RZ, PT ;  /* 0x000000ff0600720c */ /* 0x000fce0003f05270 */
[----:B0-----:R-:W0:Y:S02]  /*0140*/  F2I.F64.TRUNC R2, R2 ;  /* 0x0000000200027311 */ /* 0x001e24000030d100 */
[----:B0-----:R0:W-:Y:S01]  /*0150*/  STS [R7], R2 ;  /* 0x0000000207007388 */ /* 0x0011e20000000800 */
[----:B------:R-:W-:Y:S06]  /*0160*/  BAR.SYNC.DEFER_BLOCKING 0x0 ;  /* 0x0000000000007b1d */ /* 0x000fec0000010000 */
[----:B------:R-:W-:Y:S05]  /*0170*/  @!P1 BRA `(.L_x_46) ;  /* 0x00000000002c9947 */ /* 0x000fea0003800000 */
.L_x_47:
[----:B------:R-:W-:-:S04]  /*0180*/  SHF.R.U32.HI R5, RZ, 0x1, R0 ;  /* 0x00000001ff057819 */ /* 0x000fc80000011600 */
[----:B------:R-:W-:-:S13]  /*0190*/  ISETP.GE.U32.AND P1, PT, R6, R5, PT ;  /* 0x000000050600720c */ /* 0x000fda0003f26070 */
[----:B0-----:R-:W-:Y:S01]  /*01a0*/  @!P1 IMAD R2, R5, 0x4, R7 ;  /* 0x0000000405029824 */ /* 0x001fe200078e0207 */
[----:B------:R-:W-:Y:S05]  /*01b0*/  @!P1 LDS R3, [R7] ;  /* 0x0000000007039984 */ /* 0x000fea0000000800 */
[----:B------:R-:W0:Y:S02]  /*01c0*/  @!P1 LDS R2, [R2] ;  /* 0x0000000002029984 */ /* 0x000e240000000800 */
[----:B0-----:R-:W-:-:S05]  /*01d0*/  @!P1 IMAD.IADD R4, R2, 0x1, R3 ;  /* 0x0000000102049824 */ /* 0x001fca00078e0203 */
[----:B------:R1:W-:Y:S01]  /*01e0*/  @!P1 STS [R7], R4 ;  /* 0x0000000407009388 */ /* 0x0003e20000000800 */
[----:B------:R-:W-:Y:S01]  /*01f0*/  BAR.SYNC.DEFER_BLOCKING 0x0 ;  /* 0x0000000000007b1d */ /* 0x000fe20000010000 */
[----:B------:R-:W-:Y:S01]  /*0200*/  ISETP.GT.U32.AND P1, PT, R0, 0x3, PT ;  /* 0x000000030000780c */ /* 0x000fe20003f24070 */
[----:B------:R-:W-:-:S12]  /*0210*/  IMAD.MOV.U32 R0, RZ, RZ, R5 ;  /* 0x000000ffff007224 */ /* 0x000fd800078e0005 */
[----:B-1----:R-:W-:Y:S05]  /*0220*/  @P1 BRA `(.L_x_47) ;  /* 0xfffffffc00d41947 */ /* 0x002fea000383ffff */
.L_x_46:
[----:B------:R-:W-:Y:S05]  /*0230*/  @P0 EXIT ;  /* 0x000000000000094d */ /* 0x000fea0003800000 */
[----:B------:R-:W1:Y:S01]  /*0240*/  S2UR UR5, SR_CgaCtaId ;  /* 0x00000000000579c3 */ /* 0x000e620000008800 */
[----:B------:R-:W-:-:S07]  /*0250*/  UMOV UR4, 0x400 ;  /* 0x0000040000047882 */ /* 0x000fce0000000000 */
[----:B0-----:R-:W0:Y:S01]  /*0260*/  LDC.64 R2, c[0x0][0x388] ;  /* 0x0000e200ff027b82 */ /* 0x001e220000000a00 */
[----:B-1----:R-:W-:Y:S01]  /*0270*/  ULEA UR4, UR5, UR4, 0x18 ;  /* 0x0000000405047291 */ /* 0x002fe2000f8ec0ff */
[----:B0-----:R-:W-:-:S08]  /*0280*/  IMAD.WIDE.U32 R2, R9, 0x4, R2 ;  /* 0x0000000409027825 */ /* 0x001fd000078e0002 */
[----:B------:R-:W0:Y:S04]  /*0290*/  LDS R5, [UR4] ;  /* 0x00000004ff057984 */ /* 0x000e280008000800 */
[----:B0-----:R-:W-:Y:S01]  /*02a0*/  STG.E desc[UR6][R2.64], R5 ;  /* 0x0000000502007986 */ /* 0x001fe2000c101906 */
[----:B------:R-:W-:Y:S05]  /*02b0*/  EXIT ;  /* 0x000000000000794d */ /* 0x000fea0003800000 */
.L_x_48:
        /* <DEDUP_REMOVED lines=12> */
.L_x_59:


//--------------------- .nv.shared._Z17reduce_sum_kernelPKdPdi --------------------------
	.section	.nv.shared._Z17reduce_sum_kernelPKdPdi,"aw",@nobits
	.sectionflags	@""
	.align	16
	.zero		1024


//--------------------- .nv.shared.reserved.0     --------------------------
	.section	.nv.shared.reserved.0,"aw",@nobits
	.weak		__nv_reservedSMEM_offset_0_alias
	.size		__nv_reservedSMEM_offset_0_alias, 0, 64
	.other		__nv_reservedSMEM_offset_0_alias,@"STO_CUDA_RESERVED_SHARED STV_DEFAULT"
__nv_reservedSMEM_offset_0_alias:
	.zero		0
	.zero		64


//--------------------- .nv.shared._Z23reduce_max_index_kernelPKcPiS1_S1_i --------------------------
	.section	.nv.shared._Z23reduce_max_index_kernelPKcPiS1_S1_i,"aw",@nobits
	.sectionflags	@""
	.align	16
	.zero		1024


//--------------------- .nv.shared._Z17reduce_max_kernelPKdPdi --------------------------
	.section	.nv.shared._Z17reduce_max_kernelPKdPdi,"aw",@nobits
	.sectionflags	@""
	.align	16
	.zero		1024


//--------------------- .nv.shared._Z17reduce_max_kernelPKlPli --------------------------
	.section	.nv.shared._Z17reduce_max_kernelPKlPli,"aw",@nobits
	.sectionflags	@""
	.align	16
	.zero		1024


//--------------------- .nv.shared._Z17reduce_max_kernelPKiPii --------------------------
	.section	.nv.shared._Z17reduce_max_kernelPKiPii,"aw",@nobits
	.sectionflags	@""
	.align	16
	.zero		1024


//--------------------- .nv.shared._Z23reduce_min_index_kernelPKcPiS1_S1_i --------------------------
	.section	.nv.shared._Z23reduce_min_index_kernelPKcPiS1_S1_i,"aw",@nobits
	.sectionflags	@""
	.align	16
	.zero		1024


//--------------------- .nv.shared._Z17reduce_min_kernelPKdPdi --------------------------
	.section	.nv.shared._Z17reduce_min_kernelPKdPdi,"aw",@nobits
	.sectionflags	@""
	.align	16
	.zero		1024


//--------------------- .nv.shared._Z17reduce_min_kernelPKlPli --------------------------
	.section	.nv.shared._Z17reduce_min_kernelPKlPli,"aw",@nobits
	.sectionflags	@""
	.align	16
	.zero		1024


//--------------------- .nv.shared._Z17reduce_min_kernelPKiPii --------------------------
	.section	.nv.shared._Z17reduce_min_kernelPKiPii,"aw",@nobits
	.sectionflags	@""
	.align	16
	.zero		1024


//--------------------- .nv.shared._Z17reduce_sum_kernelPKlPli --------------------------
	.section	.nv.shared._Z17reduce_sum_kernelPKlPli,"aw",@nobits
	.sectionflags	@""
	.align	16
	.zero		1024


//--------------------- .nv.shared._Z17reduce_sum_kernelPKiPii --------------------------
	.section	.nv.shared._Z17reduce_sum_kernelPKiPii,"aw",@nobits
	.sectionflags	@""
	.align	16
	.zero		1024


//--------------------- .nv.constant0._Z17reduce_sum_kernelPKdPdi --------------------------
	.section	.nv.constant0._Z17reduce_sum_kernelPKdPdi,"a",@progbits
	.sectionflags	@""
	.align	4
.nv.constant0._Z17reduce_sum_kernelPKdPdi:
	.zero		916


//--------------------- .nv.constant0._Z23reduce_max_index_kernelPKcPiS1_S1_i --------------------------
	.section	.nv.constant0._Z23reduce_max_index_kernelPKcPiS1_S1_i,"a",@progbits
	.sectionflags	@""
	.align	4
.nv.constant0._Z23reduce_max_index_kernelPKcPiS1_S1_i:
	.zero		932


//--------------------- .nv.constant0._Z17reduce_max_kernelPKdPdi --------------------------
	.section	.nv.constant0._Z17reduce_max_kernelPKdPdi,"a",@progbits
	.sectionflags	@""
	.align	4
.nv.constant0._Z17reduce_max_kernelPKdPdi:
	.zero		916


//--------------------- .nv.constant0._Z17reduce_max_kernelPKlPli --------------------------
	.section	.nv.constant0._Z17reduce_max_kernelPKlPli,"a",@progbits
	.sectionflags	@""
	.align	4
.nv.constant0._Z17reduce_max_kernelPKlPli:
	.zero		916


//--------------------- .nv.constant0._Z17reduce_max_kernelPKiPii --------------------------
	.section	.nv.constant0._Z17reduce_max_kernelPKiPii,"a",@progbits
	.sectionflags	@""
	.align	4
.nv.constant0._Z17reduce_max_kernelPKiPii:
	.zero		916


//--------------------- .nv.constant0._Z23reduce_min_index_kernelPKcPiS1_S1_i --------------------------
	.section	.nv.constant0._Z23reduce_min_index_kernelPKcPiS1_S1_i,"a",@progbits
	.sectionflags	@""
	.align	4
.nv.constant0._Z23reduce_min_index_kernelPKcPiS1_S1_i:
	.zero		932


//--------------------- .nv.constant0._Z17reduce_min_kernelPKdPdi --------------------------
	.section	.nv.constant0._Z17reduce_min_kernelPKdPdi,"a",@progbits
	.sectionflags	@""
	.align	4
.nv.constant0._Z17reduce_min_kernelPKdPdi:
	.zero		916


//--------------------- .nv.constant0._Z17reduce_min_kernelPKlPli --------------------------
	.section	.nv.constant0._Z17reduce_min_kernelPKlPli,"a",@progbits
	.sectionflags	@""
	.align	4
.nv.constant0._Z17reduce_min_kernelPKlPli:
	.zero		916


//--------------------- .nv.constant0._Z17reduce_min_kernelPKiPii --------------------------
	.section	.nv.constant0._Z17reduce_min_kernelPKiPii,"a",@progbits
	.sectionflags	@""
	.align	4
.nv.constant0._Z17reduce_min_kernelPKiPii:
	.zero		916


//--------------------- .nv.constant0._Z17reduce_sum_kernelPKlPli --------------------------
	.section	.nv.constant0._Z17reduce_sum_kernelPKlPli,"a",@progbits
	.sectionflags	@""
	.align	4
.nv.constant0._Z17reduce_sum_kernelPKlPli:
	.zero		916


//--------------------- .nv.constant0._Z17reduce_sum_kernelPKiPii --------------------------
	.section	.nv.constant0._Z17reduce_sum_kernelPKiPii,"a",@progbits
	.sectionflags	@""
	.align	4
.nv.constant0._Z17reduce_sum_kernelPKiPii:
	.zero		916


//--------------------- SYMBOLS --------------------------

	.type		.nv.reservedSmem.offset0,@object
	.size		.nv.reservedSmem.offset0,0x4
	.type		.nv.reservedSmem.cap,@object
	.size		.nv.reservedSmem.cap,0x4
